//
// Generated by NVIDIA NVVM Compiler
//
// Compiler Build ID: CL-36424714
// Cuda compilation tools, release 13.0, V13.0.88
// Based on NVVM 20.0.0
//

.version 9.0
.target sm_100
.address_size 64

	// .globl	_ZN3cub18CUB_300001_SM_10006detail11EmptyKernelIvEEvv
.global .align 1 .b8 _ZN30_INTERNAL_0d62d63c_4_k_cu_main4cuda3std3__45__cpo5beginE[1];
.global .align 1 .b8 _ZN30_INTERNAL_0d62d63c_4_k_cu_main4cuda3std3__45__cpo3endE[1];
.global .align 1 .b8 _ZN30_INTERNAL_0d62d63c_4_k_cu_main4cuda3std3__45__cpo6cbeginE[1];
.global .align 1 .b8 _ZN30_INTERNAL_0d62d63c_4_k_cu_main4cuda3std3__45__cpo4cendE[1];
.global .align 1 .b8 _ZN30_INTERNAL_0d62d63c_4_k_cu_main4cuda3std3__45__cpo6rbeginE[1];
.global .align 1 .b8 _ZN30_INTERNAL_0d62d63c_4_k_cu_main4cuda3std3__45__cpo4rendE[1];
.global .align 1 .b8 _ZN30_INTERNAL_0d62d63c_4_k_cu_main4cuda3std3__45__cpo7crbeginE[1];
.global .align 1 .b8 _ZN30_INTERNAL_0d62d63c_4_k_cu_main4cuda3std3__45__cpo5crendE[1];
.global .align 1 .b8 _ZN30_INTERNAL_0d62d63c_4_k_cu_main4cuda3std3__432_GLOBAL__N__0d62d63c_4_k_cu_main6ignoreE[1];
.global .align 1 .b8 _ZN30_INTERNAL_0d62d63c_4_k_cu_main4cuda3std3__419piecewise_constructE[1];
.global .align 1 .b8 _ZN30_INTERNAL_0d62d63c_4_k_cu_main4cuda3std3__48in_placeE[1];
.global .align 1 .b8 _ZN30_INTERNAL_0d62d63c_4_k_cu_main4cuda3std3__420unreachable_sentinelE[1];
.global .align 1 .b8 _ZN30_INTERNAL_0d62d63c_4_k_cu_main4cuda3std3__47nulloptE[1];
.global .align 1 .b8 _ZN30_INTERNAL_0d62d63c_4_k_cu_main4cuda3std3__48unexpectE[1];
.global .align 1 .b8 _ZN30_INTERNAL_0d62d63c_4_k_cu_main4cuda3std6ranges3__45__cpo4swapE[1];
.global .align 1 .b8 _ZN30_INTERNAL_0d62d63c_4_k_cu_main4cuda3std6ranges3__45__cpo9iter_moveE[1];
.global .align 1 .b8 _ZN30_INTERNAL_0d62d63c_4_k_cu_main4cuda3std6ranges3__45__cpo5beginE[1];
.global .align 1 .b8 _ZN30_INTERNAL_0d62d63c_4_k_cu_main4cuda3std6ranges3__45__cpo3endE[1];
.global .align 1 .b8 _ZN30_INTERNAL_0d62d63c_4_k_cu_main4cuda3std6ranges3__45__cpo6cbeginE[1];
.global .align 1 .b8 _ZN30_INTERNAL_0d62d63c_4_k_cu_main4cuda3std6ranges3__45__cpo4cendE[1];
.global .align 1 .b8 _ZN30_INTERNAL_0d62d63c_4_k_cu_main4cuda3std6ranges3__45__cpo7advanceE[1];
.global .align 1 .b8 _ZN30_INTERNAL_0d62d63c_4_k_cu_main4cuda3std6ranges3__45__cpo9iter_swapE[1];
.global .align 1 .b8 _ZN30_INTERNAL_0d62d63c_4_k_cu_main4cuda3std6ranges3__45__cpo4nextE[1];
.global .align 1 .b8 _ZN30_INTERNAL_0d62d63c_4_k_cu_main4cuda3std6ranges3__45__cpo4prevE[1];
.global .align 1 .b8 _ZN30_INTERNAL_0d62d63c_4_k_cu_main4cuda3std6ranges3__45__cpo4dataE[1];
.global .align 1 .b8 _ZN30_INTERNAL_0d62d63c_4_k_cu_main4cuda3std6ranges3__45__cpo5cdataE[1];
.global .align 1 .b8 _ZN30_INTERNAL_0d62d63c_4_k_cu_main4cuda3std6ranges3__45__cpo4sizeE[1];
.global .align 1 .b8 _ZN30_INTERNAL_0d62d63c_4_k_cu_main4cuda3std6ranges3__45__cpo5ssizeE[1];
.global .align 1 .b8 _ZN30_INTERNAL_0d62d63c_4_k_cu_main4cuda3std6ranges3__45__cpo8distanceE[1];
.global .align 1 .b8 _ZN30_INTERNAL_0d62d63c_4_k_cu_main6thrust24THRUST_300001_SM_1000_NS8cuda_cub3parE[1];
.global .align 1 .b8 _ZN30_INTERNAL_0d62d63c_4_k_cu_main6thrust24THRUST_300001_SM_1000_NS8cuda_cub10par_nosyncE[1];
.global .align 1 .b8 _ZN30_INTERNAL_0d62d63c_4_k_cu_main6thrust24THRUST_300001_SM_1000_NS6system6detail10sequential3seqE[1];
.global .align 1 .b8 _ZN30_INTERNAL_0d62d63c_4_k_cu_main6thrust24THRUST_300001_SM_1000_NS12placeholders2_1E[1];
.global .align 1 .b8 _ZN30_INTERNAL_0d62d63c_4_k_cu_main6thrust24THRUST_300001_SM_1000_NS12placeholders2_2E[1];
.global .align 1 .b8 _ZN30_INTERNAL_0d62d63c_4_k_cu_main6thrust24THRUST_300001_SM_1000_NS12placeholders2_3E[1];
.global .align 1 .b8 _ZN30_INTERNAL_0d62d63c_4_k_cu_main6thrust24THRUST_300001_SM_1000_NS12placeholders2_4E[1];
.global .align 1 .b8 _ZN30_INTERNAL_0d62d63c_4_k_cu_main6thrust24THRUST_300001_SM_1000_NS12placeholders2_5E[1];
.global .align 1 .b8 _ZN30_INTERNAL_0d62d63c_4_k_cu_main6thrust24THRUST_300001_SM_1000_NS12placeholders2_6E[1];
.global .align 1 .b8 _ZN30_INTERNAL_0d62d63c_4_k_cu_main6thrust24THRUST_300001_SM_1000_NS12placeholders2_7E[1];
.global .align 1 .b8 _ZN30_INTERNAL_0d62d63c_4_k_cu_main6thrust24THRUST_300001_SM_1000_NS12placeholders2_8E[1];
.global .align 1 .b8 _ZN30_INTERNAL_0d62d63c_4_k_cu_main6thrust24THRUST_300001_SM_1000_NS12placeholders2_9E[1];
.global .align 1 .b8 _ZN30_INTERNAL_0d62d63c_4_k_cu_main6thrust24THRUST_300001_SM_1000_NS12placeholders3_10E[1];
.global .align 1 .b8 _ZN30_INTERNAL_0d62d63c_4_k_cu_main6thrust24THRUST_300001_SM_1000_NS3seqE[1];

.visible .entry _ZN3cub18CUB_300001_SM_10006detail11EmptyKernelIvEEvv()
{


	ret;

}
	// .globl	_ZN3cub18CUB_300001_SM_10006detail8for_each13static_kernelINS2_12policy_hub_t12policy_500_tEmN6thrust24THRUST_300001_SM_1000_NS8cuda_cub20__uninitialized_fill7functorINS7_10device_ptrIiEEiEEEEvT0_T1_
.visible .entry _ZN3cub18CUB_300001_SM_10006detail8for_each13static_kernelINS2_12policy_hub_t12policy_500_tEmN6thrust24THRUST_300001_SM_1000_NS8cuda_cub20__uninitialized_fill7functorINS7_10device_ptrIiEEiEEEEvT0_T1_(
	.param .u64 _ZN3cub18CUB_300001_SM_10006detail8for_each13static_kernelINS2_12policy_hub_t12policy_500_tEmN6thrust24THRUST_300001_SM_1000_NS8cuda_cub20__uninitialized_fill7functorINS7_10device_ptrIiEEiEEEEvT0_T1__param_0,
	.param .align 8 .b8 _ZN3cub18CUB_300001_SM_10006detail8for_each13static_kernelINS2_12policy_hub_t12policy_500_tEmN6thrust24THRUST_300001_SM_1000_NS8cuda_cub20__uninitialized_fill7functorINS7_10device_ptrIiEEiEEEEvT0_T1__param_1[16]
)
.maxntid 256
{
	.reg .pred 	%p<4>;
	.reg .b16 	%rs<5>;
	.reg .b32 	%r<12>;
	.reg .b64 	%rd<16>;

	ld.param.u32 	%r3, [_ZN3cub18CUB_300001_SM_10006detail8for_each13static_kernelINS2_12policy_hub_t12policy_500_tEmN6thrust24THRUST_300001_SM_1000_NS8cuda_cub20__uninitialized_fill7functorINS7_10device_ptrIiEEiEEEEvT0_T1__param_1+8];
	ld.param.u64 	%rd4, [_ZN3cub18CUB_300001_SM_10006detail8for_each13static_kernelINS2_12policy_hub_t12policy_500_tEmN6thrust24THRUST_300001_SM_1000_NS8cuda_cub20__uninitialized_fill7functorINS7_10device_ptrIiEEiEEEEvT0_T1__param_1];
	ld.param.u64 	%rd5, [_ZN3cub18CUB_300001_SM_10006detail8for_each13static_kernelINS2_12policy_hub_t12policy_500_tEmN6thrust24THRUST_300001_SM_1000_NS8cuda_cub20__uninitialized_fill7functorINS7_10device_ptrIiEEiEEEEvT0_T1__param_0];
	mov.u32 	%r9, %ctaid.x;
	mul.wide.u32 	%rd1, %r9, 512;
	sub.s64 	%rd2, %rd5, %rd1;
	setp.lt.u64 	%p1, %rd2, 512;
	@%p1 bra 	$L__BB1_2;
	mov.u32 	%r11, %tid.x;
	cvta.to.global.u64 	%rd11, %rd4;
	cvt.u64.u32 	%rd12, %r11;
	add.s64 	%rd13, %rd1, %rd12;
	shl.b64 	%rd14, %rd13, 2;
	add.s64 	%rd15, %rd11, %rd14;
	st.global.u32 	[%rd15], %r3;
	st.global.u32 	[%rd15+1024], %r3;
	bra.uni 	$L__BB1_6;
$L__BB1_2:
	cvta.to.global.u64 	%rd6, %rd4;
	mov.u32 	%r2, %tid.x;
	cvt.u64.u32 	%rd7, %r2;
	setp.le.u64 	%p2, %rd2, %rd7;
	add.s64 	%rd8, %rd1, %rd7;
	shl.b64 	%rd9, %rd8, 2;
	add.s64 	%rd3, %rd6, %rd9;
	@%p2 bra 	$L__BB1_4;
	st.global.u32 	[%rd3], %r3;
$L__BB1_4:
	add.s32 	%r10, %r2, 256;
	cvt.u64.u32 	%rd10, %r10;
	setp.le.u64 	%p3, %rd2, %rd10;
	@%p3 bra 	$L__BB1_6;
	st.global.u32 	[%rd3+1024], %r3;
$L__BB1_6:
	ret;

}
	// .globl	_ZN3cub18CUB_300001_SM_10006detail8for_each13static_kernelINS2_12policy_hub_t12policy_500_tElN6thrust24THRUST_300001_SM_1000_NS8cuda_cub10__tabulate7functorINS7_6detail15normal_iteratorINS7_10device_ptrIiEEEENS7_6system6detail7generic6detail22compute_sequence_valueIivEElEEEEvT0_T1_
.visible .entry _ZN3cub18CUB_300001_SM_10006detail8for_each13static_kernelINS2_12policy_hub_t12policy_500_tElN6thrust24THRUST_300001_SM_1000_NS8cuda_cub10__tabulate7functorINS7_6detail15normal_iteratorINS7_10device_ptrIiEEEENS7_6system6detail7generic6detail22compute_sequence_valueIivEElEEEEvT0_T1_(
	.param .u64 _ZN3cub18CUB_300001_SM_10006detail8for_each13static_kernelINS2_12policy_hub_t12policy_500_tElN6thrust24THRUST_300001_SM_1000_NS8cuda_cub10__tabulate7functorINS7_6detail15normal_iteratorINS7_10device_ptrIiEEEENS7_6system6detail7generic6detail22compute_sequence_valueIivEElEEEEvT0_T1__param_0,
	.param .align 8 .b8 _ZN3cub18CUB_300001_SM_10006detail8for_each13static_kernelINS2_12policy_hub_t12policy_500_tElN6thrust24THRUST_300001_SM_1000_NS8cuda_cub10__tabulate7functorINS7_6detail15normal_iteratorINS7_10device_ptrIiEEEENS7_6system6detail7generic6detail22compute_sequence_valueIivEElEEEEvT0_T1__param_1[16]
)
.maxntid 256
{
	.reg .pred 	%p<4>;
	.reg .b32 	%r<18>;
	.reg .b64 	%rd<20>;

	ld.param.u64 	%rd7, [_ZN3cub18CUB_300001_SM_10006detail8for_each13static_kernelINS2_12policy_hub_t12policy_500_tElN6thrust24THRUST_300001_SM_1000_NS8cuda_cub10__tabulate7functorINS7_6detail15normal_iteratorINS7_10device_ptrIiEEEENS7_6system6detail7generic6detail22compute_sequence_valueIivEElEEEEvT0_T1__param_1];
	ld.param.u64 	%rd8, [_ZN3cub18CUB_300001_SM_10006detail8for_each13static_kernelINS2_12policy_hub_t12policy_500_tElN6thrust24THRUST_300001_SM_1000_NS8cuda_cub10__tabulate7functorINS7_6detail15normal_iteratorINS7_10device_ptrIiEEEENS7_6system6detail7generic6detail22compute_sequence_valueIivEElEEEEvT0_T1__param_0];
	ld.param.v2.u32 	{%r3, %r4}, [_ZN3cub18CUB_300001_SM_10006detail8for_each13static_kernelINS2_12policy_hub_t12policy_500_tElN6thrust24THRUST_300001_SM_1000_NS8cuda_cub10__tabulate7functorINS7_6detail15normal_iteratorINS7_10device_ptrIiEEEENS7_6system6detail7generic6detail22compute_sequence_valueIivEElEEEEvT0_T1__param_1+8];
	mov.u32 	%r5, %ctaid.x;
	mul.wide.u32 	%rd1, %r5, 512;
	sub.s64 	%rd2, %rd8, %rd1;
	setp.lt.s64 	%p1, %rd2, 512;
	@%p1 bra 	$L__BB2_2;
	mov.u32 	%r13, %tid.x;
	cvta.to.global.u64 	%rd15, %rd7;
	cvt.u64.u32 	%rd16, %r13;
	add.s64 	%rd17, %rd1, %rd16;
	cvt.u32.u64 	%r14, %rd17;
	mad.lo.s32 	%r15, %r4, %r14, %r3;
	shl.b64 	%rd18, %rd17, 2;
	add.s64 	%rd19, %rd15, %rd18;
	st.global.u32 	[%rd19], %r15;
	add.s32 	%r16, %r14, 256;
	mad.lo.s32 	%r17, %r4, %r16, %r3;
	st.global.u32 	[%rd19+1024], %r17;
	bra.uni 	$L__BB2_6;
$L__BB2_2:
	cvta.to.global.u64 	%rd3, %rd7;
	mov.u32 	%r6, %tid.x;
	cvt.s64.s32 	%rd4, %rd2;
	cvt.u64.u32 	%rd5, %r6;
	setp.le.s64 	%p2, %rd4, %rd5;
	@%p2 bra 	$L__BB2_4;
	add.s64 	%rd9, %rd1, %rd5;
	cvt.u32.u64 	%r7, %rd9;
	mad.lo.s32 	%r8, %r4, %r7, %r3;
	shl.b64 	%rd10, %rd9, 2;
	add.s64 	%rd11, %rd3, %rd10;
	st.global.u32 	[%rd11], %r8;
$L__BB2_4:
	cvt.u32.u64 	%r9, %rd5;
	add.s32 	%r10, %r9, 256;
	cvt.u64.u32 	%rd6, %r10;
	setp.le.s64 	%p3, %rd4, %rd6;
	@%p3 bra 	$L__BB2_6;
	add.s64 	%rd12, %rd1, %rd6;
	shl.b64 	%rd13, %rd12, 2;
	cvt.u32.u64 	%r11, %rd12;
	mad.lo.s32 	%r12, %r4, %r11, %r3;
	add.s64 	%rd14, %rd13, %rd3;
	st.global.u32 	[%rd14], %r12;
$L__BB2_6:
	ret;

}
	// .globl	_ZN3cub18CUB_300001_SM_10006detail9transform16transform_kernelINS2_10policy_hubILb1EN4cuda3std3__45tupleIJN6thrust24THRUST_300001_SM_1000_NS6detail15normal_iteratorINSA_10device_ptrIiEEEEEEEE10policy1000Ei4FindSF_JPiEEEvT0_iT1_T2_DpNS2_10kernel_argIT3_EE
.visible .entry _ZN3cub18CUB_300001_SM_10006detail9transform16transform_kernelINS2_10policy_hubILb1EN4cuda3std3__45tupleIJN6thrust24THRUST_300001_SM_1000_NS6detail15normal_iteratorINSA_10device_ptrIiEEEEEEEE10policy1000Ei4FindSF_JPiEEEvT0_iT1_T2_DpNS2_10kernel_argIT3_EE(
	.param .u32 _ZN3cub18CUB_300001_SM_10006detail9transform16transform_kernelINS2_10policy_hubILb1EN4cuda3std3__45tupleIJN6thrust24THRUST_300001_SM_1000_NS6detail15normal_iteratorINSA_10device_ptrIiEEEEEEEE10policy1000Ei4FindSF_JPiEEEvT0_iT1_T2_DpNS2_10kernel_argIT3_EE_param_0,
	.param .u32 _ZN3cub18CUB_300001_SM_10006detail9transform16transform_kernelINS2_10policy_hubILb1EN4cuda3std3__45tupleIJN6thrust24THRUST_300001_SM_1000_NS6detail15normal_iteratorINSA_10device_ptrIiEEEEEEEE10policy1000Ei4FindSF_JPiEEEvT0_iT1_T2_DpNS2_10kernel_argIT3_EE_param_1,
	.param .align 8 .b8 _ZN3cub18CUB_300001_SM_10006detail9transform16transform_kernelINS2_10policy_hubILb1EN4cuda3std3__45tupleIJN6thrust24THRUST_300001_SM_1000_NS6detail15normal_iteratorINSA_10device_ptrIiEEEEEEEE10policy1000Ei4FindSF_JPiEEEvT0_iT1_T2_DpNS2_10kernel_argIT3_EE_param_2[8],
	.param .align 8 .b8 _ZN3cub18CUB_300001_SM_10006detail9transform16transform_kernelINS2_10policy_hubILb1EN4cuda3std3__45tupleIJN6thrust24THRUST_300001_SM_1000_NS6detail15normal_iteratorINSA_10device_ptrIiEEEEEEEE10policy1000Ei4FindSF_JPiEEEvT0_iT1_T2_DpNS2_10kernel_argIT3_EE_param_3[8],
	.param .align 8 .b8 _ZN3cub18CUB_300001_SM_10006detail9transform16transform_kernelINS2_10policy_hubILb1EN4cuda3std3__45tupleIJN6thrust24THRUST_300001_SM_1000_NS6detail15normal_iteratorINSA_10device_ptrIiEEEEEEEE10policy1000Ei4FindSF_JPiEEEvT0_iT1_T2_DpNS2_10kernel_argIT3_EE_param_4[16]
)
.maxntid 128
{
	.reg .pred 	%p<15>;
	.reg .b32 	%r<40>;
	.reg .b64 	%rd<44>;

	ld.param.u32 	%r25, [_ZN3cub18CUB_300001_SM_10006detail9transform16transform_kernelINS2_10policy_hubILb1EN4cuda3std3__45tupleIJN6thrust24THRUST_300001_SM_1000_NS6detail15normal_iteratorINSA_10device_ptrIiEEEEEEEE10policy1000Ei4FindSF_JPiEEEvT0_iT1_T2_DpNS2_10kernel_argIT3_EE_param_0];
	ld.param.u64 	%rd19, [_ZN3cub18CUB_300001_SM_10006detail9transform16transform_kernelINS2_10policy_hubILb1EN4cuda3std3__45tupleIJN6thrust24THRUST_300001_SM_1000_NS6detail15normal_iteratorINSA_10device_ptrIiEEEEEEEE10policy1000Ei4FindSF_JPiEEEvT0_iT1_T2_DpNS2_10kernel_argIT3_EE_param_4];
	ld.param.u64 	%rd20, [_ZN3cub18CUB_300001_SM_10006detail9transform16transform_kernelINS2_10policy_hubILb1EN4cuda3std3__45tupleIJN6thrust24THRUST_300001_SM_1000_NS6detail15normal_iteratorINSA_10device_ptrIiEEEEEEEE10policy1000Ei4FindSF_JPiEEEvT0_iT1_T2_DpNS2_10kernel_argIT3_EE_param_3];
	ld.param.u64 	%rd21, [_ZN3cub18CUB_300001_SM_10006detail9transform16transform_kernelINS2_10policy_hubILb1EN4cuda3std3__45tupleIJN6thrust24THRUST_300001_SM_1000_NS6detail15normal_iteratorINSA_10device_ptrIiEEEEEEEE10policy1000Ei4FindSF_JPiEEEvT0_iT1_T2_DpNS2_10kernel_argIT3_EE_param_2];
	ld.param.u32 	%r24, [_ZN3cub18CUB_300001_SM_10006detail9transform16transform_kernelINS2_10policy_hubILb1EN4cuda3std3__45tupleIJN6thrust24THRUST_300001_SM_1000_NS6detail15normal_iteratorINSA_10device_ptrIiEEEEEEEE10policy1000Ei4FindSF_JPiEEEvT0_iT1_T2_DpNS2_10kernel_argIT3_EE_param_1];
	cvta.to.global.u64 	%rd1, %rd21;
	cvta.to.global.u64 	%rd2, %rd20;
	cvta.to.global.u64 	%rd3, %rd19;
	shl.b32 	%r1, %r24, 7;
	mov.u32 	%r26, %ctaid.x;
	mul.lo.s32 	%r2, %r1, %r26;
	sub.s32 	%r3, %r25, %r2;
	min.s32 	%r4, %r1, %r3;
	shl.b32 	%r5, %r4, 2;
	mov.u32 	%r6, %tid.x;
	shl.b32 	%r35, %r6, 7;
	setp.ge.s32 	%p1, %r35, %r5;
	@%p1 bra 	$L__BB3_3;
	mul.wide.u32 	%rd22, %r6, 128;
	add.s64 	%rd23, %rd3, %rd22;
	mul.wide.s32 	%rd24, %r2, 4;
	add.s64 	%rd41, %rd23, %rd24;
$L__BB3_2:
	.pragma "nounroll";
	// begin inline asm
	prefetch.global.L2 [%rd41];
	// end inline asm
	add.s32 	%r35, %r35, 16384;
	add.s64 	%rd41, %rd41, 16384;
	setp.lt.s32 	%p2, %r35, %r5;
	@%p2 bra 	$L__BB3_2;
$L__BB3_3:
	mul.wide.s32 	%rd26, %r2, 4;
	add.s64 	%rd7, %rd3, %rd26;
	add.s64 	%rd8, %rd2, %rd26;
	setp.gt.s32 	%p3, %r1, %r3;
	@%p3 bra 	$L__BB3_10;
	setp.lt.s32 	%p4, %r24, 1;
	@%p4 bra 	$L__BB3_24;
	mov.b32 	%r36, 0;
$L__BB3_6:
	shl.b32 	%r28, %r36, 7;
	add.s32 	%r11, %r28, %r6;
	ld.global.u64 	%rd9, [%rd1+24];
	setp.eq.s64 	%p5, %rd9, 0;
	@%p5 bra 	$L__BB3_18;
	ld.global.u64 	%rd10, [%rd1+8];
	mul.wide.s32 	%rd27, %r11, 4;
	add.s64 	%rd28, %rd7, %rd27;
	ld.global.u32 	%r12, [%rd28];
	shl.b64 	%rd29, %rd9, 2;
	add.s64 	%rd11, %rd10, %rd29;
	mov.u64 	%rd42, %rd10;
$L__BB3_8:
	ld.u32 	%r29, [%rd42];
	setp.ne.s32 	%p6, %r29, %r12;
	@%p6 bra 	$L__BB3_17;
	sub.s64 	%rd30, %rd42, %rd10;
	shr.u64 	%rd31, %rd30, 2;
	cvt.u32.u64 	%r37, %rd31;
	bra.uni 	$L__BB3_19;
$L__BB3_10:
	setp.lt.s32 	%p9, %r24, 1;
	@%p9 bra 	$L__BB3_24;
	mov.b32 	%r38, 0;
$L__BB3_12:
	shl.b32 	%r32, %r38, 7;
	add.s32 	%r18, %r32, %r6;
	setp.ge.s32 	%p10, %r18, %r4;
	@%p10 bra 	$L__BB3_23;
	ld.global.u64 	%rd14, [%rd1+24];
	setp.eq.s64 	%p11, %rd14, 0;
	@%p11 bra 	$L__BB3_21;
	ld.global.u64 	%rd15, [%rd1+8];
	mul.wide.s32 	%rd34, %r18, 4;
	add.s64 	%rd35, %rd7, %rd34;
	ld.global.u32 	%r19, [%rd35];
	shl.b64 	%rd36, %rd14, 2;
	add.s64 	%rd16, %rd15, %rd36;
	mov.u64 	%rd43, %rd15;
$L__BB3_15:
	ld.u32 	%r33, [%rd43];
	setp.ne.s32 	%p12, %r33, %r19;
	@%p12 bra 	$L__BB3_20;
	sub.s64 	%rd37, %rd43, %rd15;
	shr.u64 	%rd38, %rd37, 2;
	cvt.u32.u64 	%r39, %rd38;
	bra.uni 	$L__BB3_22;
$L__BB3_17:
	add.s64 	%rd42, %rd42, 4;
	setp.ne.s64 	%p7, %rd42, %rd11;
	@%p7 bra 	$L__BB3_8;
$L__BB3_18:
	cvt.u32.u64 	%r30, %rd9;
	add.s32 	%r37, %r30, 1;
$L__BB3_19:
	mul.wide.s32 	%rd32, %r11, 4;
	add.s64 	%rd33, %rd8, %rd32;
	st.global.u32 	[%rd33], %r37;
	add.s32 	%r36, %r36, 1;
	setp.eq.s32 	%p8, %r36, %r24;
	@%p8 bra 	$L__BB3_24;
	bra.uni 	$L__BB3_6;
$L__BB3_20:
	add.s64 	%rd43, %rd43, 4;
	setp.ne.s64 	%p13, %rd43, %rd16;
	@%p13 bra 	$L__BB3_15;
$L__BB3_21:
	cvt.u32.u64 	%r34, %rd14;
	add.s32 	%r39, %r34, 1;
$L__BB3_22:
	mul.wide.s32 	%rd39, %r18, 4;
	add.s64 	%rd40, %rd8, %rd39;
	st.global.u32 	[%rd40], %r39;
$L__BB3_23:
	add.s32 	%r38, %r38, 1;
	setp.ne.s32 	%p14, %r38, %r24;
	@%p14 bra 	$L__BB3_12;
$L__BB3_24:
	ret;

}
	// .globl	_ZN3cub18CUB_300001_SM_10006detail9transform16transform_kernelINS2_10policy_hubILb1EN4cuda3std3__45tupleIJN6thrust24THRUST_300001_SM_1000_NS6detail15normal_iteratorINSA_10device_ptrIiEEEEEEEE10policy1000El4FindSF_JPiEEEvT0_iT1_T2_DpNS2_10kernel_argIT3_EE
.visible .entry _ZN3cub18CUB_300001_SM_10006detail9transform16transform_kernelINS2_10policy_hubILb1EN4cuda3std3__45tupleIJN6thrust24THRUST_300001_SM_1000_NS6detail15normal_iteratorINSA_10device_ptrIiEEEEEEEE10policy1000El4FindSF_JPiEEEvT0_iT1_T2_DpNS2_10kernel_argIT3_EE(
	.param .u64 _ZN3cub18CUB_300001_SM_10006detail9transform16transform_kernelINS2_10policy_hubILb1EN4cuda3std3__45tupleIJN6thrust24THRUST_300001_SM_1000_NS6detail15normal_iteratorINSA_10device_ptrIiEEEEEEEE10policy1000El4FindSF_JPiEEEvT0_iT1_T2_DpNS2_10kernel_argIT3_EE_param_0,
	.param .u32 _ZN3cub18CUB_300001_SM_10006detail9transform16transform_kernelINS2_10policy_hubILb1EN4cuda3std3__45tupleIJN6thrust24THRUST_300001_SM_1000_NS6detail15normal_iteratorINSA_10device_ptrIiEEEEEEEE10policy1000El4FindSF_JPiEEEvT0_iT1_T2_DpNS2_10kernel_argIT3_EE_param_1,
	.param .align 8 .b8 _ZN3cub18CUB_300001_SM_10006detail9transform16transform_kernelINS2_10policy_hubILb1EN4cuda3std3__45tupleIJN6thrust24THRUST_300001_SM_1000_NS6detail15normal_iteratorINSA_10device_ptrIiEEEEEEEE10policy1000El4FindSF_JPiEEEvT0_iT1_T2_DpNS2_10kernel_argIT3_EE_param_2[8],
	.param .align 8 .b8 _ZN3cub18CUB_300001_SM_10006detail9transform16transform_kernelINS2_10policy_hubILb1EN4cuda3std3__45tupleIJN6thrust24THRUST_300001_SM_1000_NS6detail15normal_iteratorINSA_10device_ptrIiEEEEEEEE10policy1000El4FindSF_JPiEEEvT0_iT1_T2_DpNS2_10kernel_argIT3_EE_param_3[8],
	.param .align 8 .b8 _ZN3cub18CUB_300001_SM_10006detail9transform16transform_kernelINS2_10policy_hubILb1EN4cuda3std3__45tupleIJN6thrust24THRUST_300001_SM_1000_NS6detail15normal_iteratorINSA_10device_ptrIiEEEEEEEE10policy1000El4FindSF_JPiEEEvT0_iT1_T2_DpNS2_10kernel_argIT3_EE_param_4[16]
)
.maxntid 128
{
	.reg .pred 	%p<15>;
	.reg .b32 	%r<37>;
	.reg .b64 	%rd<50>;

	ld.param.u64 	%rd20, [_ZN3cub18CUB_300001_SM_10006detail9transform16transform_kernelINS2_10policy_hubILb1EN4cuda3std3__45tupleIJN6thrust24THRUST_300001_SM_1000_NS6detail15normal_iteratorINSA_10device_ptrIiEEEEEEEE10policy1000El4FindSF_JPiEEEvT0_iT1_T2_DpNS2_10kernel_argIT3_EE_param_0];
	ld.param.u64 	%rd21, [_ZN3cub18CUB_300001_SM_10006detail9transform16transform_kernelINS2_10policy_hubILb1EN4cuda3std3__45tupleIJN6thrust24THRUST_300001_SM_1000_NS6detail15normal_iteratorINSA_10device_ptrIiEEEEEEEE10policy1000El4FindSF_JPiEEEvT0_iT1_T2_DpNS2_10kernel_argIT3_EE_param_4];
	ld.param.u64 	%rd22, [_ZN3cub18CUB_300001_SM_10006detail9transform16transform_kernelINS2_10policy_hubILb1EN4cuda3std3__45tupleIJN6thrust24THRUST_300001_SM_1000_NS6detail15normal_iteratorINSA_10device_ptrIiEEEEEEEE10policy1000El4FindSF_JPiEEEvT0_iT1_T2_DpNS2_10kernel_argIT3_EE_param_3];
	ld.param.u64 	%rd23, [_ZN3cub18CUB_300001_SM_10006detail9transform16transform_kernelINS2_10policy_hubILb1EN4cuda3std3__45tupleIJN6thrust24THRUST_300001_SM_1000_NS6detail15normal_iteratorINSA_10device_ptrIiEEEEEEEE10policy1000El4FindSF_JPiEEEvT0_iT1_T2_DpNS2_10kernel_argIT3_EE_param_2];
	ld.param.u32 	%r22, [_ZN3cub18CUB_300001_SM_10006detail9transform16transform_kernelINS2_10policy_hubILb1EN4cuda3std3__45tupleIJN6thrust24THRUST_300001_SM_1000_NS6detail15normal_iteratorINSA_10device_ptrIiEEEEEEEE10policy1000El4FindSF_JPiEEEvT0_iT1_T2_DpNS2_10kernel_argIT3_EE_param_1];
	cvta.to.global.u64 	%rd1, %rd23;
	cvta.to.global.u64 	%rd2, %rd22;
	cvta.to.global.u64 	%rd3, %rd21;
	shl.b32 	%r1, %r22, 7;
	mov.u32 	%r23, %ctaid.x;
	cvt.u64.u32 	%rd24, %r23;
	cvt.s64.s32 	%rd25, %r1;
	mul.lo.s64 	%rd4, %rd25, %rd24;
	sub.s64 	%rd26, %rd20, %rd4;
	min.s64 	%rd27, %rd26, %rd25;
	cvt.u32.u64 	%r2, %rd27;
	shl.b32 	%r3, %r2, 2;
	mov.u32 	%r4, %tid.x;
	shl.b32 	%r32, %r4, 7;
	setp.ge.s32 	%p1, %r32, %r3;
	@%p1 bra 	$L__BB4_3;
	shl.b64 	%rd28, %rd4, 2;
	add.s64 	%rd29, %rd3, %rd28;
	mul.wide.u32 	%rd30, %r4, 128;
	add.s64 	%rd47, %rd29, %rd30;
$L__BB4_2:
	.pragma "nounroll";
	// begin inline asm
	prefetch.global.L2 [%rd47];
	// end inline asm
	add.s32 	%r32, %r32, 16384;
	add.s64 	%rd47, %rd47, 16384;
	setp.lt.s32 	%p2, %r32, %r3;
	@%p2 bra 	$L__BB4_2;
$L__BB4_3:
	shl.b64 	%rd32, %rd4, 2;
	add.s64 	%rd8, %rd3, %rd32;
	add.s64 	%rd9, %rd2, %rd32;
	setp.eq.s32 	%p3, %r1, %r2;
	@%p3 bra 	$L__BB4_11;
	setp.lt.s32 	%p4, %r22, 1;
	@%p4 bra 	$L__BB4_24;
	mov.b32 	%r35, 0;
$L__BB4_6:
	shl.b32 	%r25, %r35, 7;
	add.s32 	%r16, %r25, %r4;
	setp.ge.s32 	%p5, %r16, %r2;
	@%p5 bra 	$L__BB4_23;
	ld.global.u64 	%rd15, [%rd1+24];
	setp.eq.s64 	%p6, %rd15, 0;
	@%p6 bra 	$L__BB4_21;
	ld.global.u64 	%rd16, [%rd1+8];
	mul.wide.s32 	%rd33, %r16, 4;
	add.s64 	%rd34, %rd8, %rd33;
	ld.global.u32 	%r17, [%rd34];
	shl.b64 	%rd35, %rd15, 2;
	add.s64 	%rd17, %rd16, %rd35;
	mov.u64 	%rd49, %rd16;
$L__BB4_9:
	ld.u32 	%r26, [%rd49];
	setp.ne.s32 	%p7, %r26, %r17;
	@%p7 bra 	$L__BB4_20;
	sub.s64 	%rd36, %rd49, %rd16;
	shr.u64 	%rd37, %rd36, 2;
	cvt.u32.u64 	%r36, %rd37;
	bra.uni 	$L__BB4_22;
$L__BB4_11:
	setp.lt.s32 	%p10, %r22, 1;
	@%p10 bra 	$L__BB4_24;
	mov.b32 	%r33, 0;
$L__BB4_13:
	shl.b32 	%r29, %r33, 7;
	add.s32 	%r9, %r29, %r4;
	ld.global.u64 	%rd10, [%rd1+24];
	setp.eq.s64 	%p11, %rd10, 0;
	@%p11 bra 	$L__BB4_18;
	ld.global.u64 	%rd11, [%rd1+8];
	mul.wide.s32 	%rd40, %r9, 4;
	add.s64 	%rd41, %rd8, %rd40;
	ld.global.u32 	%r10, [%rd41];
	shl.b64 	%rd42, %rd10, 2;
	add.s64 	%rd12, %rd11, %rd42;
	mov.u64 	%rd48, %rd11;
$L__BB4_15:
	ld.u32 	%r30, [%rd48];
	setp.ne.s32 	%p12, %r30, %r10;
	@%p12 bra 	$L__BB4_17;
	sub.s64 	%rd43, %rd48, %rd11;
	shr.u64 	%rd44, %rd43, 2;
	cvt.u32.u64 	%r34, %rd44;
	bra.uni 	$L__BB4_19;
$L__BB4_17:
	add.s64 	%rd48, %rd48, 4;
	setp.ne.s64 	%p13, %rd48, %rd12;
	@%p13 bra 	$L__BB4_15;
$L__BB4_18:
	cvt.u32.u64 	%r31, %rd10;
	add.s32 	%r34, %r31, 1;
$L__BB4_19:
	mul.wide.s32 	%rd45, %r9, 4;
	add.s64 	%rd46, %rd9, %rd45;
	st.global.u32 	[%rd46], %r34;
	add.s32 	%r33, %r33, 1;
	setp.eq.s32 	%p14, %r33, %r22;
	@%p14 bra 	$L__BB4_24;
	bra.uni 	$L__BB4_13;
$L__BB4_20:
	add.s64 	%rd49, %rd49, 4;
	setp.ne.s64 	%p8, %rd49, %rd17;
	@%p8 bra 	$L__BB4_9;
$L__BB4_21:
	cvt.u32.u64 	%r27, %rd15;
	add.s32 	%r36, %r27, 1;
$L__BB4_22:
	mul.wide.s32 	%rd38, %r16, 4;
	add.s64 	%rd39, %rd9, %rd38;
	st.global.u32 	[%rd39], %r36;
$L__BB4_23:
	add.s32 	%r35, %r35, 1;
	setp.ne.s32 	%p9, %r35, %r22;
	@%p9 bra 	$L__BB4_6;
$L__BB4_24:
	ret;

}


// ===== COMPILED SASS (sm_100) =====

	.target	sm_100

	.elftype	@"ET_EXEC"


//--------------------- .note.nv.tkinfo           --------------------------
	.section	.note.nv.tkinfo,"",@"SHT_NOTE"
	.sectionflags	@"SHF_NOTE_NV_TKINFO"
	.tkinfo
        /*0018*/ 	.word	0x00000002
        /*0030*/ 	.string	""
        /*0030*/ 	.string	"ptxas"
        /*0030*/ 	.string	"Cuda compilation tools, release 13.0, V13.0.88"
        /*0030*/ 	.string	"Build cuda_13.0.r13.0/compiler.36424714_0"
        /*0030*/ 	.string	"-arch sm_100 -m 64 "



//--------------------- .note.nv.cuinfo           --------------------------
	.section	.note.nv.cuinfo,"",@"SHT_NOTE"
	.sectionflags	@"SHF_NOTE_NV_CUINFO"
        /*0018*/ 	.short	0x0002
        /*001a*/ 	.short	0x0064
        /*001c*/ 	.short	0x0082
	.zero		2


//--------------------- .nv.info                  --------------------------
	.section	.nv.info,"",@"SHT_CUDA_INFO"
	.align	4


	//----- nvinfo : EIATTR_REGCOUNT
	.align		4
        /*0000*/ 	.byte	0x04, 0x2f
        /*0002*/ 	.short	(.L_44 - .L_43)
	.align		4
.L_43:
        /*0004*/ 	.word	index@(_ZN3cub18CUB_300001_SM_10006detail11EmptyKernelIvEEvv)
        /*0008*/ 	.word	0x00000004


	//----- nvinfo : EIATTR_FRAME_SIZE
	.align		4
.L_44:
        /*000c*/ 	.byte	0x04, 0x11
        /*000e*/ 	.short	(.L_46 - .L_45)
	.align		4
.L_45:
        /*0010*/ 	.word	index@(_ZN3cub18CUB_300001_SM_10006detail11EmptyKernelIvEEvv)
        /*0014*/ 	.word	0x00000000


	//----- nvinfo : EIATTR_REGCOUNT
	.align		4
.L_46:
        /*0018*/ 	.byte	0x04, 0x2f
        /*001a*/ 	.short	(.L_48 - .L_47)
	.align		4
.L_47:
        /*001c*/ 	.word	index@(_ZN3cub18CUB_300001_SM_10006detail8for_each13static_kernelINS2_12policy_hub_t12policy_500_tEmN6thrust24THRUST_300001_SM_1000_NS8cuda_cub20__uninitialized_fill7functorINS7_10device_ptrIiEEiEEEEvT0_T1_)
        /*0020*/ 	.word	0x00000008


	//----- nvinfo : EIATTR_FRAME_SIZE
	.align		4
.L_48:
        /*0024*/ 	.byte	0x04, 0x11
        /*0026*/ 	.short	(.L_50 - .L_49)
	.align		4
.L_49:
        /*0028*/ 	.word	index@(_ZN3cub18CUB_300001_SM_10006detail8for_each13static_kernelINS2_12policy_hub_t12policy_500_tEmN6thrust24THRUST_300001_SM_1000_NS8cuda_cub20__uninitialized_fill7functorINS7_10device_ptrIiEEiEEEEvT0_T1_)
        /*002c*/ 	.word	0x00000000


	//----- nvinfo : EIATTR_REGCOUNT
	.align		4
.L_50:
        /*0030*/ 	.byte	0x04, 0x2f
        /*0032*/ 	.short	(.L_52 - .L_51)
	.align		4
.L_51:
        /*0034*/ 	.word	index@(_ZN3cub18CUB_300001_SM_10006detail8for_each13static_kernelINS2_12policy_hub_t12policy_500_tElN6thrust24THRUST_300001_SM_1000_NS8cuda_cub10__tabulate7functorINS7_6detail15normal_iteratorINS7_10device_ptrIiEEEENS7_6system6detail7generic6detail22compute_sequence_valueIivEElEEEEvT0_T1_)
        /*0038*/ 	.word	0x0000000a


	//----- nvinfo : EIATTR_FRAME_SIZE
	.align		4
.L_52:
        /*003c*/ 	.byte	0x04, 0x11
        /*003e*/ 	.short	(.L_54 - .L_53)
	.align		4
.L_53:
        /*0040*/ 	.word	index@(_ZN3cub18CUB_300001_SM_10006detail8for_each13static_kernelINS2_12policy_hub_t12policy_500_tElN6thrust24THRUST_300001_SM_1000_NS8cuda_cub10__tabulate7functorINS7_6detail15normal_iteratorINS7_10device_ptrIiEEEENS7_6system6detail7generic6detail22compute_sequence_valueIivEElEEEEvT0_T1_)
        /*0044*/ 	.word	0x00000000


	//----- nvinfo : EIATTR_REGCOUNT
	.align		4
.L_54:
        /*0048*/ 	.byte	0x04, 0x2f
        /*004a*/ 	.short	(.L_56 - .L_55)
	.align		4
.L_55:
        /*004c*/ 	.word	index@(_ZN3cub18CUB_300001_SM_10006detail9transform16transform_kernelINS2_10policy_hubILb1EN4cuda3std3__45tupleIJN6thrust24THRUST_300001_SM_1000_NS6detail15normal_iteratorINSA_10device_ptrIiEEEEEEEE10policy1000Ei4FindSF_JPiEEEvT0_iT1_T2_DpNS2_10kernel_argIT3_EE)
        /*0050*/ 	.word	0x00000018


	//----- nvinfo : EIATTR_FRAME_SIZE
	.align		4
.L_56:
        /*0054*/ 	.byte	0x04, 0x11
        /*0056*/ 	.short	(.L_58 - .L_57)
	.align		4
.L_57:
        /*0058*/ 	.word	index@(_ZN3cub18CUB_300001_SM_10006detail9transform16transform_kernelINS2_10policy_hubILb1EN4cuda3std3__45tupleIJN6thrust24THRUST_300001_SM_1000_NS6detail15normal_iteratorINSA_10device_ptrIiEEEEEEEE10policy1000Ei4FindSF_JPiEEEvT0_iT1_T2_DpNS2_10kernel_argIT3_EE)
        /*005c*/ 	.word	0x00000000


	//----- nvinfo : EIATTR_REGCOUNT
	.align		4
.L_58:
        /*0060*/ 	.byte	0x04, 0x2f
        /*0062*/ 	.short	(.L_60 - .L_59)
	.align		4
.L_59:
        /*0064*/ 	.word	index@(_ZN3cub18CUB_300001_SM_10006detail9transform16transform_kernelINS2_10policy_hubILb1EN4cuda3std3__45tupleIJN6thrust24THRUST_300001_SM_1000_NS6detail15normal_iteratorINSA_10device_ptrIiEEEEEEEE10policy1000El4FindSF_JPiEEEvT0_iT1_T2_DpNS2_10kernel_argIT3_EE)
        /*0068*/ 	.word	0x00000018


	//----- nvinfo : EIATTR_FRAME_SIZE
	.align		4
.L_60:
        /*006c*/ 	.byte	0x04, 0x11
        /*006e*/ 	.short	(.L_62 - .L_61)
	.align		4
.L_61:
        /*0070*/ 	.word	index@(_ZN3cub18CUB_300001_SM_10006detail9transform16transform_kernelINS2_10policy_hubILb1EN4cuda3std3__45tupleIJN6thrust24THRUST_300001_SM_1000_NS6detail15normal_iteratorINSA_10device_ptrIiEEEEEEEE10policy1000El4FindSF_JPiEEEvT0_iT1_T2_DpNS2_10kernel_argIT3_EE)
        /*0074*/ 	.word	0x00000000


	//----- nvinfo : EIATTR_MIN_STACK_SIZE
	.align		4
.L_62:
        /*0078*/ 	.byte	0x04, 0x12
        /*007a*/ 	.short	(.L_64 - .L_63)
	.align		4
.L_63:
        /*007c*/ 	.word	index@(_ZN3cub18CUB_300001_SM_10006detail9transform16transform_kernelINS2_10policy_hubILb1EN4cuda3std3__45tupleIJN6thrust24THRUST_300001_SM_1000_NS6detail15normal_iteratorINSA_10device_ptrIiEEEEEEEE10policy1000El4FindSF_JPiEEEvT0_iT1_T2_DpNS2_10kernel_argIT3_EE)
        /*0080*/ 	.word	0x00000000


	//----- nvinfo : EIATTR_MIN_STACK_SIZE
	.align		4
.L_64:
        /*0084*/ 	.byte	0x04, 0x12
        /*0086*/ 	.short	(.L_66 - .L_65)
	.align		4
.L_65:
        /*0088*/ 	.word	index@(_ZN3cub18CUB_300001_SM_10006detail9transform16transform_kernelINS2_10policy_hubILb1EN4cuda3std3__45tupleIJN6thrust24THRUST_300001_SM_1000_NS6detail15normal_iteratorINSA_10device_ptrIiEEEEEEEE10policy1000Ei4FindSF_JPiEEEvT0_iT1_T2_DpNS2_10kernel_argIT3_EE)
        /*008c*/ 	.word	0x00000000


	//----- nvinfo : EIATTR_MIN_STACK_SIZE
	.align		4
.L_66:
        /*0090*/ 	.byte	0x04, 0x12
        /*0092*/ 	.short	(.L_68 - .L_67)
	.align		4
.L_67:
        /*0094*/ 	.word	index@(_ZN3cub18CUB_300001_SM_10006detail8for_each13static_kernelINS2_12policy_hub_t12policy_500_tElN6thrust24THRUST_300001_SM_1000_NS8cuda_cub10__tabulate7functorINS7_6detail15normal_iteratorINS7_10device_ptrIiEEEENS7_6system6detail7generic6detail22compute_sequence_valueIivEElEEEEvT0_T1_)
        /*0098*/ 	.word	0x00000000


	//----- nvinfo : EIATTR_MIN_STACK_SIZE
	.align		4
.L_68:
        /*009c*/ 	.byte	0x04, 0x12
        /*009e*/ 	.short	(.L_70 - .L_69)
	.align		4
.L_69:
        /*00a0*/ 	.word	index@(_ZN3cub18CUB_300001_SM_10006detail8for_each13static_kernelINS2_12policy_hub_t12policy_500_tEmN6thrust24THRUST_300001_SM_1000_NS8cuda_cub20__uninitialized_fill7functorINS7_10device_ptrIiEEiEEEEvT0_T1_)
        /*00a4*/ 	.word	0x00000000


	//----- nvinfo : EIATTR_MIN_STACK_SIZE
	.align		4
.L_70:
        /*00a8*/ 	.byte	0x04, 0x12
        /*00aa*/ 	.short	(.L_72 - .L_71)
	.align		4
.L_71:
        /*00ac*/ 	.word	index@(_ZN3cub18CUB_300001_SM_10006detail11EmptyKernelIvEEvv)
        /*00b0*/ 	.word	0x00000000
.L_72:


//--------------------- .nv.compat                --------------------------
	.section	.nv.compat,"",@"SHT_CUDA_COMPAT_INFO"
	.align	4
        /*0000*/ 	.byte	0x02, 0x09, 0x00, 0x00, 0x02, 0x02, 0x01, 0x00, 0x02, 0x05, 0x05, 0x00, 0x03, 0x07, 0x01, 0x01
        /*0010*/ 	.byte	0x02, 0x03, 0x00, 0x00, 0x02, 0x06, 0x01, 0x00, 0x04, 0x0b, 0x08, 0x00, 0x09, 0x00, 0x00, 0x00
        /*0020*/ 	.byte	0x00, 0x00, 0x00, 0x00


//--------------------- .nv.info._ZN3cub18CUB_300001_SM_10006detail9transform16transform_kernelINS2_10policy_hubILb1EN4cuda3std3__45tupleIJN6thrust24THRUST_300001_SM_1000_NS6detail15normal_iteratorINSA_10device_ptrIiEEEEEEEE10policy1000El4FindSF_JPiEEEvT0_iT1_T2_DpNS2_10kernel_argIT3_EE --------------------------
	.section	.nv.info._ZN3cub18CUB_300001_SM_10006detail9transform16transform_kernelINS2_10policy_hubILb1EN4cuda3std3__45tupleIJN6thrust24THRUST_300001_SM_1000_NS6detail15normal_iteratorINSA_10device_ptrIiEEEEEEEE10policy1000El4FindSF_JPiEEEvT0_iT1_T2_DpNS2_10kernel_argIT3_EE,"",@"SHT_CUDA_INFO"
	.sectionflags	@""
	.align	4


	//----- nvinfo : EIATTR_CUDA_API_VERSION
	.align		4
        /*0000*/ 	.byte	0x04, 0x37
        /*0002*/ 	.short	(.L_74 - .L_73)
.L_73:
        /*0004*/ 	.word	0x00000082


	//----- nvinfo : EIATTR_KPARAM_INFO
	.align		4
.L_74:
        /*0008*/ 	.byte	0x04, 0x17
        /*000a*/ 	.short	(.L_76 - .L_75)
.L_75:
        /*000c*/ 	.word	0x00000000
        /*0010*/ 	.short	0x0004
        /*0012*/ 	.short	0x0020
        /*0014*/ 	.byte	0x00, 0xf0, 0x41, 0x00


	//----- nvinfo : EIATTR_KPARAM_INFO
	.align		4
.L_76:
        /*0018*/ 	.byte	0x04, 0x17
        /*001a*/ 	.short	(.L_78 - .L_77)
.L_77:
        /*001c*/ 	.word	0x00000000
        /*0020*/ 	.short	0x0003
        /*0022*/ 	.short	0x0018
        /*0024*/ 	.byte	0x00, 0xf0, 0x21, 0x00


	//----- nvinfo : EIATTR_KPARAM_INFO
	.align		4
.L_78:
        /*0028*/ 	.byte	0x04, 0x17
        /*002a*/ 	.short	(.L_80 - .L_79)
.L_79:
        /*002c*/ 	.word	0x00000000
        /*0030*/ 	.short	0x0002
        /*0032*/ 	.short	0x0010
        /*0034*/ 	.byte	0x00, 0xf0, 0x21, 0x00


	//----- nvinfo : EIATTR_KPARAM_INFO
	.align		4
.L_80:
        /*0038*/ 	.byte	0x04, 0x17
        /*003a*/ 	.short	(.L_82 - .L_81)
.L_81:
        /*003c*/ 	.word	0x00000000
        /*0040*/ 	.short	0x0001
        /*0042*/ 	.short	0x0008
        /*0044*/ 	.byte	0x00, 0xf0, 0x11, 0x00


	//----- nvinfo : EIATTR_KPARAM_INFO
	.align		4
.L_82:
        /*0048*/ 	.byte	0x04, 0x17
        /*004a*/ 	.short	(.L_84 - .L_83)
.L_83:
        /*004c*/ 	.word	0x00000000
        /*0050*/ 	.short	0x0000
        /*0052*/ 	.short	0x0000
        /*0054*/ 	.byte	0x00, 0xf0, 0x21, 0x00


	//----- nvinfo : EIATTR_SPARSE_MMA_MASK
	.align		4
.L_84:
        /*0058*/ 	.byte	0x03, 0x50
        /*005a*/ 	.short	0x0000


	//----- nvinfo : EIATTR_MAXREG_COUNT
	.align		4
        /*005c*/ 	.byte	0x03, 0x1b
        /*005e*/ 	.short	0x00ff


	//----- nvinfo : EIATTR_MERCURY_ISA_VERSION
	.align		4
        /*0060*/ 	.byte	0x03, 0x5f
        /*0062*/ 	.short	0x0101


	//----- nvinfo : EIATTR_VRC_CTA_INIT_COUNT
	.align		4
        /*0064*/ 	.byte	0x02, 0x4a
	.zero		1
	.zero		1


	//----- nvinfo : EIATTR_EXIT_INSTR_OFFSETS
	.align		4
        /*0068*/ 	.byte	0x04, 0x1c
        /*006a*/ 	.short	(.L_86 - .L_85)


	//   ....[0]....
.L_85:
        /*006c*/ 	.word	0x000002b0


	//   ....[1]....
        /*0070*/ 	.word	0x00000550


	//   ....[2]....
        /*0074*/ 	.word	0x00000570


	//   ....[3]....
        /*0078*/ 	.word	0x000007c0


	//----- nvinfo : EIATTR_MAX_THREADS
	.align		4
.L_86:
        /*007c*/ 	.byte	0x04, 0x05
        /*007e*/ 	.short	(.L_88 - .L_87)
.L_87:
        /*0080*/ 	.word	0x00000080
        /*0084*/ 	.word	0x00000001
        /*0088*/ 	.word	0x00000001


	//----- nvinfo : EIATTR_CRS_STACK_SIZE
	.align		4
.L_88:
        /*008c*/ 	.byte	0x04, 0x1e
        /*008e*/ 	.short	(.L_90 - .L_89)
.L_89:
        /*0090*/ 	.word	0x00000000


	//----- nvinfo : EIATTR_CBANK_PARAM_SIZE
	.align		4
.L_90:
        /*0094*/ 	.byte	0x03, 0x19
        /*0096*/ 	.short	0x0030


	//----- nvinfo : EIATTR_PARAM_CBANK
	.align		4
        /*0098*/ 	.byte	0x04, 0x0a
        /*009a*/ 	.short	(.L_92 - .L_91)
	.align		4
.L_91:
        /*009c*/ 	.word	index@(.nv.constant0._ZN3cub18CUB_300001_SM_10006detail9transform16transform_kernelINS2_10policy_hubILb1EN4cuda3std3__45tupleIJN6thrust24THRUST_300001_SM_1000_NS6detail15normal_iteratorINSA_10device_ptrIiEEEEEEEE10policy1000El4FindSF_JPiEEEvT0_iT1_T2_DpNS2_10kernel_argIT3_EE)
        /*00a0*/ 	.short	0x0380
        /*00a2*/ 	.short	0x0030


	//----- nvinfo : EIATTR_SW_WAR
	.align		4
.L_92:
        /*00a4*/ 	.byte	0x04, 0x36
        /*00a6*/ 	.short	(.L_94 - .L_93)
.L_93:
        /*00a8*/ 	.word	0x00000008
.L_94:


//--------------------- .nv.info._ZN3cub18CUB_300001_SM_10006detail9transform16transform_kernelINS2_10policy_hubILb1EN4cuda3std3__45tupleIJN6thrust24THRUST_300001_SM_1000_NS6detail15normal_iteratorINSA_10device_ptrIiEEEEEEEE10policy1000Ei4FindSF_JPiEEEvT0_iT1_T2_DpNS2_10kernel_argIT3_EE --------------------------
	.section	.nv.info._ZN3cub18CUB_300001_SM_10006detail9transform16transform_kernelINS2_10policy_hubILb1EN4cuda3std3__45tupleIJN6thrust24THRUST_300001_SM_1000_NS6detail15normal_iteratorINSA_10device_ptrIiEEEEEEEE10policy1000Ei4FindSF_JPiEEEvT0_iT1_T2_DpNS2_10kernel_argIT3_EE,"",@"SHT_CUDA_INFO"
	.sectionflags	@""
	.align	4


	//----- nvinfo : EIATTR_CUDA_API_VERSION
	.align		4
        /*0000*/ 	.byte	0x04, 0x37
        /*0002*/ 	.short	(.L_96 - .L_95)
.L_95:
        /*0004*/ 	.word	0x00000082


	//----- nvinfo : EIATTR_KPARAM_INFO
	.align		4
.L_96:
        /*0008*/ 	.byte	0x04, 0x17
        /*000a*/ 	.short	(.L_98 - .L_97)
.L_97:
        /*000c*/ 	.word	0x00000000
        /*0010*/ 	.short	0x0004
        /*0012*/ 	.short	0x0018
        /*0014*/ 	.byte	0x00, 0xf0, 0x41, 0x00


	//----- nvinfo : EIATTR_KPARAM_INFO
	.align		4
.L_98:
        /*0018*/ 	.byte	0x04, 0x17
        /*001a*/ 	.short	(.L_100 - .L_99)
.L_99:
        /*001c*/ 	.word	0x00000000
        /*0020*/ 	.short	0x0003
        /*0022*/ 	.short	0x0010
        /*0024*/ 	.byte	0x00, 0xf0, 0x21, 0x00


	//----- nvinfo : EIATTR_KPARAM_INFO
	.align		4
.L_100:
        /*0028*/ 	.byte	0x04, 0x17
        /*002a*/ 	.short	(.L_102 - .L_101)
.L_101:
        /*002c*/ 	.word	0x00000000
        /*0030*/ 	.short	0x0002
        /*0032*/ 	.short	0x0008
        /*0034*/ 	.byte	0x00, 0xf0, 0x21, 0x00


	//----- nvinfo : EIATTR_KPARAM_INFO
	.align		4
.L_102:
        /*0038*/ 	.byte	0x04, 0x17
        /*003a*/ 	.short	(.L_104 - .L_103)
.L_103:
        /*003c*/ 	.word	0x00000000
        /*0040*/ 	.short	0x0001
        /*0042*/ 	.short	0x0004
        /*0044*/ 	.byte	0x00, 0xf0, 0x11, 0x00


	//----- nvinfo : EIATTR_KPARAM_INFO
	.align		4
.L_104:
        /*0048*/ 	.byte	0x04, 0x17
        /*004a*/ 	.short	(.L_106 - .L_105)
.L_105:
        /*004c*/ 	.word	0x00000000
        /*0050*/ 	.short	0x0000
        /*0052*/ 	.short	0x0000
        /*0054*/ 	.byte	0x00, 0xf0, 0x11, 0x00


	//----- nvinfo : EIATTR_SPARSE_MMA_MASK
	.align		4
.L_106:
        /*0058*/ 	.byte	0x03, 0x50
        /*005a*/ 	.short	0x0000


	//----- nvinfo : EIATTR_MAXREG_COUNT
	.align		4
        /*005c*/ 	.byte	0x03, 0x1b
        /*005e*/ 	.short	0x00ff


	//----- nvinfo : EIATTR_MERCURY_ISA_VERSION
	.align		4
        /*0060*/ 	.byte	0x03, 0x5f
        /*0062*/ 	.short	0x0101


	//----- nvinfo : EIATTR_VRC_CTA_INIT_COUNT
	.align		4
        /*0064*/ 	.byte	0x02, 0x4a
	.zero		1
	.zero		1


	//----- nvinfo : EIATTR_EXIT_INSTR_OFFSETS
	.align		4
        /*0068*/ 	.byte	0x04, 0x1c
        /*006a*/ 	.short	(.L_108 - .L_107)


	//   ....[0]....
.L_107:
        /*006c*/ 	.word	0x000001f0


	//   ....[1]....
        /*0070*/ 	.word	0x00000440


	//   ....[2]....
        /*0074*/ 	.word	0x00000470


	//   ....[3]....
        /*0078*/ 	.word	0x00000710


	//----- nvinfo : EIATTR_MAX_THREADS
	.align		4
.L_108:
        /*007c*/ 	.byte	0x04, 0x05
        /*007e*/ 	.short	(.L_110 - .L_109)
.L_109:
        /*0080*/ 	.word	0x00000080
        /*0084*/ 	.word	0x00000001
        /*0088*/ 	.word	0x00000001


	//----- nvinfo : EIATTR_CRS_STACK_SIZE
	.align		4
.L_110:
        /*008c*/ 	.byte	0x04, 0x1e
        /*008e*/ 	.short	(.L_112 - .L_111)
.L_111:
        /*0090*/ 	.word	0x00000000


	//----- nvinfo : EIATTR_CBANK_PARAM_SIZE
	.align		4
.L_112:
        /*0094*/ 	.byte	0x03, 0x19
        /*0096*/ 	.short	0x0028


	//----- nvinfo : EIATTR_PARAM_CBANK
	.align		4
        /*0098*/ 	.byte	0x04, 0x0a
        /*009a*/ 	.short	(.L_114 - .L_113)
	.align		4
.L_113:
        /*009c*/ 	.word	index@(.nv.constant0._ZN3cub18CUB_300001_SM_10006detail9transform16transform_kernelINS2_10policy_hubILb1EN4cuda3std3__45tupleIJN6thrust24THRUST_300001_SM_1000_NS6detail15normal_iteratorINSA_10device_ptrIiEEEEEEEE10policy1000Ei4FindSF_JPiEEEvT0_iT1_T2_DpNS2_10kernel_argIT3_EE)
        /*00a0*/ 	.short	0x0380
        /*00a2*/ 	.short	0x0028


	//----- nvinfo : EIATTR_SW_WAR
	.align		4
.L_114:
        /*00a4*/ 	.byte	0x04, 0x36
        /*00a6*/ 	.short	(.L_116 - .L_115)
.L_115:
        /*00a8*/ 	.word	0x00000008
.L_116:


//--------------------- .nv.info._ZN3cub18CUB_300001_SM_10006detail8for_each13static_kernelINS2_12policy_hub_t12policy_500_tElN6thrust24THRUST_300001_SM_1000_NS8cuda_cub10__tabulate7functorINS7_6detail15normal_iteratorINS7_10device_ptrIiEEEENS7_6system6detail7generic6detail22compute_sequence_valueIivEElEEEEvT0_T1_ --------------------------
	.section	.nv.info._ZN3cub18CUB_300001_SM_10006detail8for_each13static_kernelINS2_12policy_hub_t12policy_500_tElN6thrust24THRUST_300001_SM_1000_NS8cuda_cub10__tabulate7functorINS7_6detail15normal_iteratorINS7_10device_ptrIiEEEENS7_6system6detail7generic6detail22compute_sequence_valueIivEElEEEEvT0_T1_,"",@"SHT_CUDA_INFO"
	.sectionflags	@""
	.align	4


	//----- nvinfo : EIATTR_CUDA_API_VERSION
	.align		4
        /*0000*/ 	.byte	0x04, 0x37
        /*0002*/ 	.short	(.L_118 - .L_117)
.L_117:
        /*0004*/ 	.word	0x00000082


	//----- nvinfo : EIATTR_KPARAM_INFO
	.align		4
.L_118:
        /*0008*/ 	.byte	0x04, 0x17
        /*000a*/ 	.short	(.L_120 - .L_119)
.L_119:
        /*000c*/ 	.word	0x00000000
        /*0010*/ 	.short	0x0001
        /*0012*/ 	.short	0x0008
        /*0014*/ 	.byte	0x00, 0xf0, 0x41, 0x00


	//----- nvinfo : EIATTR_KPARAM_INFO
	.align		4
.L_120:
        /*0018*/ 	.byte	0x04, 0x17
        /*001a*/ 	.short	(.L_122 - .L_121)
.L_121:
        /*001c*/ 	.word	0x00000000
        /*0020*/ 	.short	0x0000
        /*0022*/ 	.short	0x0000
        /*0024*/ 	.byte	0x00, 0xf0, 0x21, 0x00


	//----- nvinfo : EIATTR_SPARSE_MMA_MASK
	.align		4
.L_122:
        /*0028*/ 	.byte	0x03, 0x50
        /*002a*/ 	.short	0x0000


	//----- nvinfo : EIATTR_MAXREG_COUNT
	.align		4
        /*002c*/ 	.byte	0x03, 0x1b
        /*002e*/ 	.short	0x00ff


	//----- nvinfo : EIATTR_MERCURY_ISA_VERSION
	.align		4
        /*0030*/ 	.byte	0x03, 0x5f
        /*0032*/ 	.short	0x0101


	//----- nvinfo : EIATTR_VRC_CTA_INIT_COUNT
	.align		4
        /*0034*/ 	.byte	0x02, 0x4a
	.zero		1
	.zero		1


	//----- nvinfo : EIATTR_EXIT_INSTR_OFFSETS
	.align		4
        /*0038*/ 	.byte	0x04, 0x1c
        /*003a*/ 	.short	(.L_124 - .L_123)


	//   ....[0]....
.L_123:
        /*003c*/ 	.word	0x00000160


	//   ....[1]....
        /*0040*/ 	.word	0x000002b0


	//   ....[2]....
        /*0044*/ 	.word	0x00000340


	//----- nvinfo : EIATTR_MAX_THREADS
	.align		4
.L_124:
        /*0048*/ 	.byte	0x04, 0x05
        /*004a*/ 	.short	(.L_126 - .L_125)
.L_125:
        /*004c*/ 	.word	0x00000100
        /*0050*/ 	.word	0x00000001
        /*0054*/ 	.word	0x00000001


	//----- nvinfo : EIATTR_CRS_STACK_SIZE
	.align		4
.L_126:
        /*0058*/ 	.byte	0x04, 0x1e
        /*005a*/ 	.short	(.L_128 - .L_127)
.L_127:
        /*005c*/ 	.word	0x00000000


	//----- nvinfo : EIATTR_CBANK_PARAM_SIZE
	.align		4
.L_128:
        /*0060*/ 	.byte	0x03, 0x19
        /*0062*/ 	.short	0x0018


	//----- nvinfo : EIATTR_PARAM_CBANK
	.align		4
        /*0064*/ 	.byte	0x04, 0x0a
        /*0066*/ 	.short	(.L_130 - .L_129)
	.align		4
.L_129:
        /*0068*/ 	.word	index@(.nv.constant0._ZN3cub18CUB_300001_SM_10006detail8for_each13static_kernelINS2_12policy_hub_t12policy_500_tElN6thrust24THRUST_300001_SM_1000_NS8cuda_cub10__tabulate7functorINS7_6detail15normal_iteratorINS7_10device_ptrIiEEEENS7_6system6detail7generic6detail22compute_sequence_valueIivEElEEEEvT0_T1_)
        /*006c*/ 	.short	0x0380
        /*006e*/ 	.short	0x0018


	//----- nvinfo : EIATTR_SW_WAR
	.align		4
.L_130:
        /*0070*/ 	.byte	0x04, 0x36
        /*0072*/ 	.short	(.L_132 - .L_131)
.L_131:
        /*0074*/ 	.word	0x00000008
.L_132:


//--------------------- .nv.info._ZN3cub18CUB_300001_SM_10006detail8for_each13static_kernelINS2_12policy_hub_t12policy_500_tEmN6thrust24THRUST_300001_SM_1000_NS8cuda_cub20__uninitialized_fill7functorINS7_10device_ptrIiEEiEEEEvT0_T1_ --------------------------
	.section	.nv.info._ZN3cub18CUB_300001_SM_10006detail8for_each13static_kernelINS2_12policy_hub_t12policy_500_tEmN6thrust24THRUST_300001_SM_1000_NS8cuda_cub20__uninitialized_fill7functorINS7_10device_ptrIiEEiEEEEvT0_T1_,"",@"SHT_CUDA_INFO"
	.sectionflags	@""
	.align	4


	//----- nvinfo : EIATTR_CUDA_API_VERSION
	.align		4
        /*0000*/ 	.byte	0x04, 0x37
        /*0002*/ 	.short	(.L_134 - .L_133)
.L_133:
        /*0004*/ 	.word	0x00000082


	//----- nvinfo : EIATTR_KPARAM_INFO
	.align		4
.L_134:
        /*0008*/ 	.byte	0x04, 0x17
        /*000a*/ 	.short	(.L_136 - .L_135)
.L_135:
        /*000c*/ 	.word	0x00000000
        /*0010*/ 	.short	0x0001
        /*0012*/ 	.short	0x0008
        /*0014*/ 	.byte	0x00, 0xf0, 0x41, 0x00


	//----- nvinfo : EIATTR_KPARAM_INFO
	.align		4
.L_136:
        /*0018*/ 	.byte	0x04, 0x17
        /*001a*/ 	.short	(.L_138 - .L_137)
.L_137:
        /*001c*/ 	.word	0x00000000
        /*0020*/ 	.short	0x0000
        /*0022*/ 	.short	0x0000
        /*0024*/ 	.byte	0x00, 0xf0, 0x21, 0x00


	//----- nvinfo : EIATTR_SPARSE_MMA_MASK
	.align		4
.L_138:
        /*0028*/ 	.byte	0x03, 0x50
        /*002a*/ 	.short	0x0000


	//----- nvinfo : EIATTR_MAXREG_COUNT
	.align		4
        /*002c*/ 	.byte	0x03, 0x1b
        /*002e*/ 	.short	0x00ff


	//----- nvinfo : EIATTR_MERCURY_ISA_VERSION
	.align		4
        /*0030*/ 	.byte	0x03, 0x5f
        /*0032*/ 	.short	0x0101


	//----- nvinfo : EIATTR_VRC_CTA_INIT_COUNT
	.align		4
        /*0034*/ 	.byte	0x02, 0x4a
	.zero		1
	.zero		1


	//----- nvinfo : EIATTR_EXIT_INSTR_OFFSETS
	.align		4
        /*0038*/ 	.byte	0x04, 0x1c
        /*003a*/ 	.short	(.L_140 - .L_139)


	//   ....[0]....
.L_139:
        /*003c*/ 	.word	0x00000130


	//   ....[1]....
        /*0040*/ 	.word	0x00000230


	//   ....[2]....
        /*0044*/ 	.word	0x00000260


	//----- nvinfo : EIATTR_MAX_THREADS
	.align		4
.L_140:
        /*0048*/ 	.byte	0x04, 0x05
        /*004a*/ 	.short	(.L_142 - .L_141)
.L_141:
        /*004c*/ 	.word	0x00000100
        /*0050*/ 	.word	0x00000001
        /*0054*/ 	.word	0x00000001


	//----- nvinfo : EIATTR_CBANK_PARAM_SIZE
	.align		4
.L_142:
        /*0058*/ 	.byte	0x03, 0x19
        /*005a*/ 	.short	0x0018


	//----- nvinfo : EIATTR_PARAM_CBANK
	.align		4
        /*005c*/ 	.byte	0x04, 0x0a
        /*005e*/ 	.short	(.L_144 - .L_143)
	.align		4
.L_143:
        /*0060*/ 	.word	index@(.nv.constant0._ZN3cub18CUB_300001_SM_10006detail8for_each13static_kernelINS2_12policy_hub_t12policy_500_tEmN6thrust24THRUST_300001_SM_1000_NS8cuda_cub20__uninitialized_fill7functorINS7_10device_ptrIiEEiEEEEvT0_T1_)
        /*0064*/ 	.short	0x0380
        /*0066*/ 	.short	0x0018


	//----- nvinfo : EIATTR_SW_WAR
	.align		4
.L_144:
        /*0068*/ 	.byte	0x04, 0x36
        /*006a*/ 	.short	(.L_146 - .L_145)
.L_145:
        /*006c*/ 	.word	0x00000008
.L_146:


//--------------------- .nv.info._ZN3cub18CUB_300001_SM_10006detail11EmptyKernelIvEEvv --------------------------
	.section	.nv.info._ZN3cub18CUB_300001_SM_10006detail11EmptyKernelIvEEvv,"",@"SHT_CUDA_INFO"
	.sectionflags	@""
	.align	4


	//----- nvinfo : EIATTR_CUDA_API_VERSION
	.align		4
        /*0000*/ 	.byte	0x04, 0x37
        /*0002*/ 	.short	(.L_148 - .L_147)
.L_147:
        /*0004*/ 	.word	0x00000082


	//----- nvinfo : EIATTR_SPARSE_MMA_MASK
	.align		4
.L_148:
        /*0008*/ 	.byte	0x03, 0x50
        /*000a*/ 	.short	0x0000


	//----- nvinfo : EIATTR_MAXREG_COUNT
	.align		4
        /*000c*/ 	.byte	0x03, 0x1b
        /*000e*/ 	.short	0x00ff


	//----- nvinfo : EIATTR_MERCURY_ISA_VERSION
	.align		4
        /*0010*/ 	.byte	0x03, 0x5f
        /*0012*/ 	.short	0x0101


	//----- nvinfo : EIATTR_VRC_CTA_INIT_COUNT
	.align		4
        /*0014*/ 	.byte	0x02, 0x4a
	.zero		1
	.zero		1


	//----- nvinfo : EIATTR_EXIT_INSTR_OFFSETS
	.align		4
        /*0018*/ 	.byte	0x04, 0x1c
        /*001a*/ 	.short	(.L_150 - .L_149)


	//   ....[0]....
.L_149:
        /*001c*/ 	.word	0x00000010


	//----- nvinfo : EIATTR_SW_WAR
	.align		4
.L_150:
        /*0020*/ 	.byte	0x04, 0x36
        /*0022*/ 	.short	(.L_152 - .L_151)
.L_151:
        /*0024*/ 	.word	0x00000008
.L_152:


//--------------------- .nv.callgraph             --------------------------
	.section	.nv.callgraph,"",@"SHT_CUDA_CALLGRAPH"
	.align	4
	.sectionentsize	8
	.align		4
        /*0000*/ 	.word	0x00000000
	.align		4
        /*0004*/ 	.word	0xffffffff
	.align		4
        /*0008*/ 	.word	0x00000000
	.align		4
        /*000c*/ 	.word	0xfffffffe
	.align		4
        /*0010*/ 	.word	0x00000000
	.align		4
        /*0014*/ 	.word	0xfffffffd
	.align		4
        /*0018*/ 	.word	0x00000000
	.align		4
        /*001c*/ 	.word	0xfffffffc


//--------------------- .nv.constant4             --------------------------
	.section	.nv.constant4,"a",@progbits
	.align	8
	.align		8
.nv.constant4:
        /*0000*/ 	.dword	_ZN30_INTERNAL_0d62d63c_4_k_cu_main4cuda3std3__45__cpo5beginE
	.align		8
        /*0008*/ 	.dword	_ZN30_INTERNAL_0d62d63c_4_k_cu_main4cuda3std3__45__cpo3endE
	.align		8
        /*0010*/ 	.dword	_ZN30_INTERNAL_0d62d63c_4_k_cu_main4cuda3std3__45__cpo6cbeginE
	.align		8
        /*0018*/ 	.dword	_ZN30_INTERNAL_0d62d63c_4_k_cu_main4cuda3std3__45__cpo4cendE
	.align		8
        /*0020*/ 	.dword	_ZN30_INTERNAL_0d62d63c_4_k_cu_main4cuda3std3__45__cpo6rbeginE
	.align		8
        /*0028*/ 	.dword	_ZN30_INTERNAL_0d62d63c_4_k_cu_main4cuda3std3__45__cpo4rendE
	.align		8
        /*0030*/ 	.dword	_ZN30_INTERNAL_0d62d63c_4_k_cu_main4cuda3std3__45__cpo7crbeginE
	.align		8
        /*0038*/ 	.dword	_ZN30_INTERNAL_0d62d63c_4_k_cu_main4cuda3std3__45__cpo5crendE
	.align		8
        /*0040*/ 	.dword	_ZN30_INTERNAL_0d62d63c_4_k_cu_main4cuda3std3__432_GLOBAL__N__0d62d63c_4_k_cu_main6ignoreE
	.align		8
        /*0048*/ 	.dword	_ZN30_INTERNAL_0d62d63c_4_k_cu_main4cuda3std3__419piecewise_constructE
	.align		8
        /*0050*/ 	.dword	_ZN30_INTERNAL_0d62d63c_4_k_cu_main4cuda3std3__48in_placeE
	.align		8
        /*0058*/ 	.dword	_ZN30_INTERNAL_0d62d63c_4_k_cu_main4cuda3std3__420unreachable_sentinelE
	.align		8
        /*0060*/ 	.dword	_ZN30_INTERNAL_0d62d63c_4_k_cu_main4cuda3std3__47nulloptE
	.align		8
        /*0068*/ 	.dword	_ZN30_INTERNAL_0d62d63c_4_k_cu_main4cuda3std3__48unexpectE
	.align		8
        /*0070*/ 	.dword	_ZN30_INTERNAL_0d62d63c_4_k_cu_main4cuda3std6ranges3__45__cpo4swapE
	.align		8
        /*0078*/ 	.dword	_ZN30_INTERNAL_0d62d63c_4_k_cu_main4cuda3std6ranges3__45__cpo9iter_moveE
	.align		8
        /*0080*/ 	.dword	_ZN30_INTERNAL_0d62d63c_4_k_cu_main4cuda3std6ranges3__45__cpo5beginE
	.align		8
        /*0088*/ 	.dword	_ZN30_INTERNAL_0d62d63c_4_k_cu_main4cuda3std6ranges3__45__cpo3endE
	.align		8
        /*0090*/ 	.dword	_ZN30_INTERNAL_0d62d63c_4_k_cu_main4cuda3std6ranges3__45__cpo6cbeginE
	.align		8
        /*0098*/ 	.dword	_ZN30_INTERNAL_0d62d63c_4_k_cu_main4cuda3std6ranges3__45__cpo4cendE
	.align		8
        /*00a0*/ 	.dword	_ZN30_INTERNAL_0d62d63c_4_k_cu_main4cuda3std6ranges3__45__cpo7advanceE
	.align		8
        /*00a8*/ 	.dword	_ZN30_INTERNAL_0d62d63c_4_k_cu_main4cuda3std6ranges3__45__cpo9iter_swapE
	.align		8
        /*00b0*/ 	.dword	_ZN30_INTERNAL_0d62d63c_4_k_cu_main4cuda3std6ranges3__45__cpo4nextE
	.align		8
        /*00b8*/ 	.dword	_ZN30_INTERNAL_0d62d63c_4_k_cu_main4cuda3std6ranges3__45__cpo4prevE
	.align		8
        /*00c0*/ 	.dword	_ZN30_INTERNAL_0d62d63c_4_k_cu_main4cuda3std6ranges3__45__cpo4dataE
	.align		8
        /*00c8*/ 	.dword	_ZN30_INTERNAL_0d62d63c_4_k_cu_main4cuda3std6ranges3__45__cpo5cdataE
	.align		8
        /*00d0*/ 	.dword	_ZN30_INTERNAL_0d62d63c_4_k_cu_main4cuda3std6ranges3__45__cpo4sizeE
	.align		8
        /*00d8*/ 	.dword	_ZN30_INTERNAL_0d62d63c_4_k_cu_main4cuda3std6ranges3__45__cpo5ssizeE
	.align		8
        /*00e0*/ 	.dword	_ZN30_INTERNAL_0d62d63c_4_k_cu_main4cuda3std6ranges3__45__cpo8distanceE
	.align		8
        /*00e8*/ 	.dword	_ZN30_INTERNAL_0d62d63c_4_k_cu_main6thrust24THRUST_300001_SM_1000_NS8cuda_cub3parE
	.align		8
        /*00f0*/ 	.dword	_ZN30_INTERNAL_0d62d63c_4_k_cu_main6thrust24THRUST_300001_SM_1000_NS8cuda_cub10par_nosyncE
	.align		8
        /*00f8*/ 	.dword	_ZN30_INTERNAL_0d62d63c_4_k_cu_main6thrust24THRUST_300001_SM_1000_NS6system6detail10sequential3seqE
	.align		8
        /*0100*/ 	.dword	_ZN30_INTERNAL_0d62d63c_4_k_cu_main6thrust24THRUST_300001_SM_1000_NS12placeholders2_1E
	.align		8
        /*0108*/ 	.dword	_ZN30_INTERNAL_0d62d63c_4_k_cu_main6thrust24THRUST_300001_SM_1000_NS12placeholders2_2E
	.align		8
        /*0110*/ 	.dword	_ZN30_INTERNAL_0d62d63c_4_k_cu_main6thrust24THRUST_300001_SM_1000_NS12placeholders2_3E
	.align		8
        /*0118*/ 	.dword	_ZN30_INTERNAL_0d62d63c_4_k_cu_main6thrust24THRUST_300001_SM_1000_NS12placeholders2_4E
	.align		8
        /*0120*/ 	.dword	_ZN30_INTERNAL_0d62d63c_4_k_cu_main6thrust24THRUST_300001_SM_1000_NS12placeholders2_5E
	.align		8
        /*0128*/ 	.dword	_ZN30_INTERNAL_0d62d63c_4_k_cu_main6thrust24THRUST_300001_SM_1000_NS12placeholders2_6E
	.align		8
        /*0130*/ 	.dword	_ZN30_INTERNAL_0d62d63c_4_k_cu_main6thrust24THRUST_300001_SM_1000_NS12placeholders2_7E
	.align		8
        /*0138*/ 	.dword	_ZN30_INTERNAL_0d62d63c_4_k_cu_main6thrust24THRUST_300001_SM_1000_NS12placeholders2_8E
	.align		8
        /*0140*/ 	.dword	_ZN30_INTERNAL_0d62d63c_4_k_cu_main6thrust24THRUST_300001_SM_1000_NS12placeholders2_9E
	.align		8
        /*0148*/ 	.dword	_ZN30_INTERNAL_0d62d63c_4_k_cu_main6thrust24THRUST_300001_SM_1000_NS12placeholders3_10E
	.align		8
        /*0150*/ 	.dword	_ZN30_INTERNAL_0d62d63c_4_k_cu_main6thrust24THRUST_300001_SM_1000_NS3seqE


//--------------------- .text._ZN3cub18CUB_300001_SM_10006detail9transform16transform_kernelINS2_10policy_hubILb1EN4cuda3std3__45tupleIJN6thrust24THRUST_300001_SM_1000_NS6detail15normal_iteratorINSA_10device_ptrIiEEEEEEEE10policy1000El4FindSF_JPiEEEvT0_iT1_T2_DpNS2_10kernel_argIT3_EE --------------------------
	.section	.text._ZN3cub18CUB_300001_SM_10006detail9transform16transform_kernelINS2_10policy_hubILb1EN4cuda3std3__45tupleIJN6thrust24THRUST_300001_SM_1000_NS6detail15normal_iteratorINSA_10device_ptrIiEEEEEEEE10policy1000El4FindSF_JPiEEEvT0_iT1_T2_DpNS2_10kernel_argIT3_EE,"ax",@progbits
	.align	128
        .global         _ZN3cub18CUB_300001_SM_10006detail9transform16transform_kernelINS2_10policy_hubILb1EN4cuda3std3__45tupleIJN6thrust24THRUST_300001_SM_1000_NS6detail15normal_iteratorINSA_10device_ptrIiEEEEEEEE10policy1000El4FindSF_JPiEEEvT0_iT1_T2_DpNS2_10kernel_argIT3_EE
        .type           _ZN3cub18CUB_300001_SM_10006detail9transform16transform_kernelINS2_10policy_hubILb1EN4cuda3std3__45tupleIJN6thrust24THRUST_300001_SM_1000_NS6detail15normal_iteratorINSA_10device_ptrIiEEEEEEEE10policy1000El4FindSF_JPiEEEvT0_iT1_T2_DpNS2_10kernel_argIT3_EE,@function
        .size           _ZN3cub18CUB_300001_SM_10006detail9transform16transform_kernelINS2_10policy_hubILb1EN4cuda3std3__45tupleIJN6thrust24THRUST_300001_SM_1000_NS6detail15normal_iteratorINSA_10device_ptrIiEEEEEEEE10policy1000El4FindSF_JPiEEEvT0_iT1_T2_DpNS2_10kernel_argIT3_EE,(.L_x_45 - _ZN3cub18CUB_300001_SM_10006detail9transform16transform_kernelINS2_10policy_hubILb1EN4cuda3std3__45tupleIJN6thrust24THRUST_300001_SM_1000_NS6detail15normal_iteratorINSA_10device_ptrIiEEEEEEEE10policy1000El4FindSF_JPiEEEvT0_iT1_T2_DpNS2_10kernel_argIT3_EE)
        .other          _ZN3cub18CUB_300001_SM_10006detail9transform16transform_kernelINS2_10policy_hubILb1EN4cuda3std3__45tupleIJN6thrust24THRUST_300001_SM_1000_NS6detail15normal_iteratorINSA_10device_ptrIiEEEEEEEE10policy1000El4FindSF_JPiEEEvT0_iT1_T2_DpNS2_10kernel_argIT3_EE,@"STO_CUDA_ENTRY STV_DEFAULT"
_ZN3cub18CUB_300001_SM_10006detail9transform16transform_kernelINS2_10policy_hubILb1EN4cuda3std3__45tupleIJN6thrust24THRUST_300001_SM_1000_NS6detail15normal_iteratorINSA_10device_ptrIiEEEEEEEE10policy1000El4FindSF_JPiEEEvT0_iT1_T2_DpNS2_10kernel_argIT3_EE:
.text._ZN3cub18CUB_300001_SM_10006detail9transform16transform_kernelINS2_10policy_hubILb1EN4cuda3std3__45tupleIJN6thrust24THRUST_300001_SM_1000_NS6detail15normal_iteratorINSA_10device_ptrIiEEEEEEEE10policy1000El4FindSF_JPiEEEvT0_iT1_T2_DpNS2_10kernel_argIT3_EE:
[----:B------:R-:W-:Y:S08]  /*0000*/  LDC R1, c[0x0][0x37c] ;  /* 0x0000df00ff017b82 */ /* 0x000ff00000000800 */
[----:B------:R-:W0:Y:S01]  /*0010*/  LDC R10, c[0x0][0x388] ;  /* 0x0000e200ff0a7b82 */ /* 0x000e220000000800 */
[----:B------:R-:W1:Y:S01]  /*0020*/  LDCU.64 UR6, c[0x0][0x380] ;  /* 0x00007000ff0677ac */ /* 0x000e620008000a00 */
[----:B------:R-:W2:Y:S01]  /*0030*/  S2R R0, SR_TID.X ;  /* 0x0000000000007919 */ /* 0x000ea20000002100 */
[----:B------:R-:W-:Y:S05]  /*0040*/  BSSY.RECONVERGENT B0, `(.L_x_0) ;  /* 0x000001a000007945 */ /* 0x000fea0003800200 */
[----:B------:R-:W3:Y:S01]  /*0050*/  S2UR UR4, SR_CTAID.X ;  /* 0x00000000000479c3 */ /* 0x000ee20000002500 */
[----:B0-----:R-:W-:-:S05]  /*0060*/  IMAD.SHL.U32 R5, R10, 0x80, RZ ;  /* 0x000000800a057824 */ /* 0x001fca00078e00ff */
[----:B------:R-:W-:Y:S01]  /*0070*/  SHF.R.S32.HI R4, RZ, 0x1f, R5 ;  /* 0x0000001fff047819 */ /* 0x000fe20000011405 */
[----:B---3--:R-:W-:-:S04]  /*0080*/  IMAD.WIDE.U32 R2, R5, UR4, RZ ;  /* 0x0000000405027c25 */ /* 0x008fc8000f8e00ff */
[----:B------:R-:W-:Y:S01]  /*0090*/  IMAD R11, R4, UR4, RZ ;  /* 0x00000004040b7c24 */ /* 0x000fe2000f8e02ff */
[----:B-1----:R-:W-:-:S03]  /*00a0*/  IADD3 R6, P1, PT, -R2, UR6, RZ ;  /* 0x0000000602067c10 */ /* 0x002fc6000ff3e1ff */
[----:B------:R-:W-:Y:S01]  /*00b0*/  IMAD.IADD R11, R3, 0x1, R11 ;  /* 0x00000001030b7824 */ /* 0x000fe200078e020b */
[----:B------:R-:W-:-:S04]  /*00c0*/  ISETP.LT.U32.AND P0, PT, R6, R5, PT ;  /* 0x000000050600720c */ /* 0x000fc80003f01070 */
[----:B------:R-:W-:-:S04]  /*00d0*/  IADD3.X R7, PT, PT, ~R11, UR7, RZ, P1, !PT ;  /* 0x000000070b077c10 */ /* 0x000fc80008ffe5ff */
[----:B------:R-:W-:Y:S01]  /*00e0*/  ISETP.LT.AND.EX P0, PT, R7, R4, PT, P0 ;  /* 0x000000040700720c */ /* 0x000fe20003f01300 */
[----:B--2---:R-:W-:-:S03]  /*00f0*/  IMAD.SHL.U32 R7, R0, 0x80, RZ ;  /* 0x0000008000077824 */ /* 0x004fc600078e00ff */
[----:B------:R-:W-:-:S05]  /*0100*/  SEL R6, R6, R5, P0 ;  /* 0x0000000506067207 */ /* 0x000fca0000000000 */
[----:B------:R-:W-:-:S05]  /*0110*/  IMAD.SHL.U32 R4, R6, 0x4, RZ ;  /* 0x0000000406047824 */ /* 0x000fca00078e00ff */
[----:B------:R-:W-:-:S13]  /*0120*/  ISETP.GE.AND P0, PT, R7, R4, PT ;  /* 0x000000040700720c */ /* 0x000fda0003f06270 */
[----:B------:R-:W-:Y:S05]  /*0130*/  @P0 BRA `(.L_x_1) ;  /* 0x0000000000280947 */ /* 0x000fea0003800000 */
[----:B------:R-:W0:Y:S02]  /*0140*/  LDC.64 R8, c[0x0][0x3a0] ;  /* 0x0000e800ff087b82 */ /* 0x000e240000000a00 */
[----:B0-----:R-:W-:-:S04]  /*0150*/  LEA R8, P0, R2, R8, 0x2 ;  /* 0x0000000802087211 */ /* 0x001fc800078010ff */
[----:B------:R-:W-:-:S03]  /*0160*/  LEA.HI.X R9, R2, R9, R11, 0x2, P0 ;  /* 0x0000000902097211 */ /* 0x000fc600000f140b */
[----:B------:R-:W-:-:S07]  /*0170*/  IMAD.WIDE.U32 R8, R0, 0x80, R8 ;  /* 0x0000008000087825 */ /* 0x000fce00078e0008 */
.L_x_2:
[----:B------:R-:W-:Y:S01]  /*0180*/  VIADD R7, R7, 0x4000 ;  /* 0x0000400007077836 */ /* 0x000fe20000000000 */
[----:B------:R0:W-:Y:S04]  /*0190*/  CCTL.E.PF2 [R8] ;  /* 0x000000000800798f */ /* 0x0001e80000800100 */
[----:B------:R-:W-:Y:S02]  /*01a0*/  ISETP.GE.AND P0, PT, R7, R4, PT ;  /* 0x000000040700720c */ /* 0x000fe40003f06270 */
[----:B0-----:R-:W-:-:S05]  /*01b0*/  IADD3 R8, P1, PT, R8, 0x4000, RZ ;  /* 0x0000400008087810 */ /* 0x001fca0007f3e0ff */
[----:B------:R-:W-:-:S06]  /*01c0*/  IMAD.X R9, RZ, RZ, R9, P1 ;  /* 0x000000ffff097224 */ /* 0x000fcc00008e0609 */
[----:B------:R-:W-:Y:S05]  /*01d0*/  @!P0 BRA `(.L_x_2) ;  /* 0xfffffffc00e88947 */ /* 0x000fea000383ffff */
.L_x_1:
[----:B------:R-:W-:Y:S05]  /*01e0*/  BSYNC.RECONVERGENT B0 ;  /* 0x0000000000007941 */ /* 0x000fea0003800200 */
.L_x_0:
[----:B------:R-:W0:Y:S01]  /*01f0*/  LDCU.64 UR8, c[0x0][0x3a0] ;  /* 0x00007400ff0877ac */ /* 0x000e220008000a00 */
[----:B------:R-:W-:Y:S01]  /*0200*/  ISETP.NE.AND P0, PT, R5, R6, PT ;  /* 0x000000060500720c */ /* 0x000fe20003f05270 */
[C---:B------:R-:W-:Y:S01]  /*0210*/  IMAD.SHL.U32 R4, R2.reuse, 0x4, RZ ;  /* 0x0000000402047824 */ /* 0x040fe200078e00ff */
[----:B------:R-:W-:Y:S01]  /*0220*/  SHF.L.U64.HI R7, R2, 0x2, R11 ;  /* 0x0000000202077819 */ /* 0x000fe2000001020b */
[----:B------:R-:W1:Y:S01]  /*0230*/  LDCU.64 UR6, c[0x0][0x398] ;  /* 0x00007300ff0677ac */ /* 0x000e620008000a00 */
[----:B------:R-:W2:Y:S02]  /*0240*/  LDCU.64 UR4, c[0x0][0x358] ;  /* 0x00006b00ff0477ac */ /* 0x000ea40008000a00 */
[C---:B0-----:R-:W-:Y:S02]  /*0250*/  IADD3 R2, P1, PT, R4.reuse, UR8, RZ ;  /* 0x0000000804027c10 */ /* 0x041fe4000ff3e0ff */
[----:B-1----:R-:W-:Y:S02]  /*0260*/  IADD3 R4, P2, PT, R4, UR6, RZ ;  /* 0x0000000604047c10 */ /* 0x002fe4000ff5e0ff */
[----:B------:R-:W-:-:S02]  /*0270*/  IADD3.X R3, PT, PT, R7, UR9, RZ, P1, !PT ;  /* 0x0000000907037c10 */ /* 0x000fc40008ffe4ff */
[----:B------:R-:W-:Y:S01]  /*0280*/  IADD3.X R5, PT, PT, R7, UR7, RZ, P2, !PT ;  /* 0x0000000707057c10 */ /* 0x000fe200097fe4ff */
[----:B--2---:R-:W-:Y:S08]  /*0290*/  @!P0 BRA `(.L_x_3) ;  /* 0x0000000000b08947 */ /* 0x004ff00003800000 */
[----:B------:R-:W-:-:S13]  /*02a0*/  ISETP.GE.AND P0, PT, R10, 0x1, PT ;  /* 0x000000010a00780c */ /* 0x000fda0003f06270 */
[----:B------:R-:W-:Y:S05]  /*02b0*/  @!P0 EXIT ;  /* 0x000000000000894d */ /* 0x000fea0003800000 */
[----:B------:R-:W-:-:S07]  /*02c0*/  IMAD.MOV.U32 R7, RZ, RZ, RZ ;  /* 0x000000ffff077224 */ /* 0x000fce00078e00ff */
.L_x_11:
[----:B0-----:R-:W0:Y:S01]  /*02d0*/  LDCU UR6, c[0x0][0x388] ;  /* 0x00007100ff0677ac */ /* 0x001e220008000800 */
[C---:B------:R-:W-:Y:S01]  /*02e0*/  IMAD R19, R7.reuse, 0x80, R0 ;  /* 0x0000008007137824 */ /* 0x040fe200078e0200 */
[----:B------:R-:W-:Y:S01]  /*02f0*/  BSSY.RECONVERGENT B0, `(.L_x_4) ;  /* 0x0000024000007945 */ /* 0x000fe20003800200 */
[----:B------:R-:W-:-:S03]  /*0300*/  VIADD R7, R7, 0x1 ;  /* 0x0000000107077836 */ /* 0x000fc60000000000 */
[----:B------:R-:W-:Y:S02]  /*0310*/  ISETP.GE.AND P0, PT, R19, R6, PT ;  /* 0x000000061300720c */ /* 0x000fe40003f06270 */
[----:B0-----:R-:W-:-:S11]  /*0320*/  ISETP.NE.AND P1, PT, R7, UR6, PT ;  /* 0x0000000607007c0c */ /* 0x001fd6000bf25270 */
[----:B------:R-:W-:Y:S05]  /*0330*/  @P0 BRA `(.L_x_5) ;  /* 0x00000000007c0947 */ /* 0x000fea0003800000 */
[----:B------:R-:W0:Y:S02]  /*0340*/  LDC.64 R8, c[0x0][0x390] ;  /* 0x0000e400ff087b82 */ /* 0x000e240000000a00 */
[----:B0-----:R-:W2:Y:S01]  /*0350*/  LDG.E.64 R10, desc[UR4][R8.64+0x18] ;  /* 0x00001804080a7981 */ /* 0x001ea2000c1e1b00 */
[----:B------:R-:W-:Y:S01]  /*0360*/  BSSY.RECONVERGENT B1, `(.L_x_6) ;  /* 0x000001a000017945 */ /* 0x000fe20003800200 */
[----:B--2---:R-:W-:-:S04]  /*0370*/  ISETP.NE.U32.AND P0, PT, R10, RZ, PT ;  /* 0x000000ff0a00720c */ /* 0x004fc80003f05070 */
[----:B------:R-:W-:-:S13]  /*0380*/  ISETP.NE.AND.EX P0, PT, R11, RZ, PT, P0 ;  /* 0x000000ff0b00720c */ /* 0x000fda0003f05300 */
[----:B------:R-:W-:Y:S05]  /*0390*/  @!P0 BRA `(.L_x_7) ;  /* 0x0000000000448947 */ /* 0x000fea0003800000 */
[----:B------:R-:W2:Y:S01]  /*03a0*/  LDG.E.64 R8, desc[UR4][R8.64+0x8] ;  /* 0x0000080408087981 */ /* 0x000ea2000c1e1b00 */
[----:B------:R-:W-:-:S05]  /*03b0*/  IMAD.WIDE R12, R19, 0x4, R2 ;  /* 0x00000004130c7825 */ /* 0x000fca00078e0202 */
[----:B------:R0:W5:Y:S01]  /*03c0*/  LDG.E R21, desc[UR4][R12.64] ;  /* 0x000000040c157981 */ /* 0x000162000c1e1900 */
[C---:B--2---:R-:W-:Y:S01]  /*03d0*/  LEA R16, P0, R10.reuse, R8, 0x2 ;  /* 0x000000080a107211 */ /* 0x044fe200078010ff */
[----:B------:R-:W-:Y:S02]  /*03e0*/  IMAD.MOV.U32 R15, RZ, RZ, R8 ;  /* 0x000000ffff0f7224 */ /* 0x000fe400078e0008 */
[----:B------:R-:W-:Y:S01]  /*03f0*/  IMAD.MOV.U32 R14, RZ, RZ, R9 ;  /* 0x000000ffff0e7224 */ /* 0x000fe200078e0009 */
[----:B0-----:R-:W-:-:S09]  /*0400*/  LEA.HI.X R17, R10, R9, R11, 0x2, P0 ;  /* 0x000000090a117211 */ /* 0x001fd200000f140b */
.L_x_9:
[----:B------:R-:W-:Y:S02]  /*0410*/  IMAD.MOV.U32 R12, RZ, RZ, R15 ;  /* 0x000000ffff0c7224 */ /* 0x000fe400078e000f */
[----:B------:R-:W-:-:S05]  /*0420*/  IMAD.MOV.U32 R13, RZ, RZ, R14 ;  /* 0x000000ffff0d7224 */ /* 0x000fca00078e000e */
[----:B------:R-:W2:Y:S02]  /*0430*/  LD.E R12, desc[UR4][R12.64] ;  /* 0x000000040c0c7980 */ /* 0x000ea4000c101900 */
[----:B--2--5:R-:W-:-:S13]  /*0440*/  ISETP.NE.AND P0, PT, R12, R21, PT ;  /* 0x000000150c00720c */ /* 0x024fda0003f05270 */
[----:B------:R-:W-:Y:S05]  /*0450*/  @!P0 BRA `(.L_x_8) ;  /* 0x00000000001c8947 */ /* 0x000fea0003800000 */
[----:B------:R-:W-:-:S05]  /*0460*/  IADD3 R15, P0, PT, R15, 0x4, RZ ;  /* 0x000000040f0f7810 */ /* 0x000fca0007f1e0ff */
[----:B------:R-:W-:Y:S01]  /*0470*/  IMAD.X R14, RZ, RZ, R14, P0 ;  /* 0x000000ffff0e7224 */ /* 0x000fe200000e060e */
[----:B------:R-:W-:-:S04]  /*0480*/  ISETP.NE.U32.AND P0, PT, R15, R16, PT ;  /* 0x000000100f00720c */ /* 0x000fc80003f05070 */
[----:B------:R-:W-:-:S13]  /*0490*/  ISETP.NE.AND.EX P0, PT, R14, R17, PT, P0 ;  /* 0x000000110e00720c */ /* 0x000fda0003f05300 */
[----:B------:R-:W-:Y:S05]  /*04a0*/  @P0 BRA `(.L_x_9) ;  /* 0xfffffffc00d80947 */ /* 0x000fea000383ffff */
.L_x_7:
[----:B------:R-:W-:Y:S01]  /*04b0*/  VIADD R11, R10, 0x1 ;  /* 0x000000010a0b7836 */ /* 0x000fe20000000000 */
[----:B------:R-:W-:Y:S06]  /*04c0*/  BRA `(.L_x_10) ;  /* 0x00000000000c7947 */ /* 0x000fec0003800000 */
.L_x_8:
[----:B------:R-:W-:-:S05]  /*04d0*/  IADD3 R8, P0, PT, -R8, R15, RZ ;  /* 0x0000000f08087210 */ /* 0x000fca0007f1e1ff */
[----:B------:R-:W-:-:S05]  /*04e0*/  IMAD.X R9, R14, 0x1, ~R9, P0 ;  /* 0x000000010e097824 */ /* 0x000fca00000e0e09 */
[----:B------:R-:W-:-:S07]  /*04f0*/  SHF.R.U64 R11, R8, 0x2, R9 ;  /* 0x00000002080b7819 */ /* 0x000fce0000001209 */
.L_x_10:
[----:B------:R-:W-:Y:S05]  /*0500*/  BSYNC.RECONVERGENT B1 ;  /* 0x0000000000017941 */ /* 0x000fea0003800200 */
.L_x_6:
[----:B------:R-:W-:-:S05]  /*0510*/  IMAD.WIDE R8, R19, 0x4, R4 ;  /* 0x0000000413087825 */ /* 0x000fca00078e0204 */
[----:B------:R0:W-:Y:S02]  /*0520*/  STG.E desc[UR4][R8.64], R11 ;  /* 0x0000000b08007986 */ /* 0x0001e4000c101904 */
.L_x_5:
[----:B------:R-:W-:Y:S05]  /*0530*/  BSYNC.RECONVERGENT B0 ;  /* 0x0000000000007941 */ /* 0x000fea0003800200 */
.L_x_4:
[----:B------:R-:W-:Y:S05]  /*0540*/  @P1 BRA `(.L_x_11) ;  /* 0xfffffffc00601947 */ /* 0x000fea000383ffff */
[----:B------:R-:W-:Y:S05]  /*0550*/  EXIT ;  /* 0x000000000000794d */ /* 0x000fea0003800000 */
.L_x_3:
[----:B------:R-:W-:-:S13]  /*0560*/  ISETP.GE.AND P0, PT, R10, 0x1, PT ;  /* 0x000000010a00780c */ /* 0x000fda0003f06270 */
[----:B------:R-:W-:Y:S05]  /*0570*/  @!P0 EXIT ;  /* 0x000000000000894d */ /* 0x000fea0003800000 */
[----:B------:R-:W-:-:S07]  /*0580*/  IMAD.MOV.U32 R13, RZ, RZ, RZ ;  /* 0x000000ffff0d7224 */ /* 0x000fce00078e00ff */
.L_x_17:
[----:B------:R-:W0:Y:S02]  /*0590*/  LDC.64 R8, c[0x0][0x390] ;  /* 0x0000e400ff087b82 */ /* 0x000e240000000a00 */
[----:B0-----:R-:W2:Y:S01]  /*05a0*/  LDG.E.64 R6, desc[UR4][R8.64+0x18] ;  /* 0x0000180408067981 */ /* 0x001ea2000c1e1b00 */
[----:B------:R-:W-:Y:S01]  /*05b0*/  BSSY.RECONVERGENT B0, `(.L_x_12) ;  /* 0x000001b000007945 */ /* 0x000fe20003800200 */
[----:B------:R-:W-:Y:S01]  /*05c0*/  IMAD R19, R13, 0x80, R0 ;  /* 0x000000800d137824 */ /* 0x000fe200078e0200 */
        /* <DEDUP_REMOVED lines=10> */
.L_x_15:
        /* <DEDUP_REMOVED lines=10> */
.L_x_13:
[----:B------:R-:W-:Y:S01]  /*0710*/  VIADD R9, R6, 0x1 ;  /* 0x0000000106097836 */ /* 0x000fe20000000000 */
[----:B------:R-:W-:Y:S06]  /*0720*/  BRA `(.L_x_16) ;  /* 0x00000000000c7947 */ /* 0x000fec0003800000 */
.L_x_14:
[----:B------:R-:W-:-:S05]  /*0730*/  IADD3 R8, P0, PT, -R8, R15, RZ ;  /* 0x0000000f08087210 */ /* 0x000fca0007f1e1ff */
[----:B------:R-:W-:-:S05]  /*0740*/  IMAD.X R9, R12, 0x1, ~R9, P0 ;  /* 0x000000010c097824 */ /* 0x000fca00000e0e09 */
[----:B------:R-:W-:-:S07]  /*0750*/  SHF.R.U64 R9, R8, 0x2, R9 ;  /* 0x0000000208097819 */ /* 0x000fce0000001209 */
.L_x_16:
[----:B------:R-:W-:Y:S05]  /*0760*/  BSYNC.RECONVERGENT B0 ;  /* 0x0000000000007941 */ /* 0x000fea0003800200 */
.L_x_12:
[----:B------:R-:W0:Y:S01]  /*0770*/  LDCU UR6, c[0x0][0x388] ;  /* 0x00007100ff0677ac */ /* 0x000e220008000800 */
[----:B------:R-:W-:Y:S02]  /*0780*/  VIADD R13, R13, 0x1 ;  /* 0x000000010d0d7836 */ /* 0x000fe40000000000 */
[----:B------:R-:W-:-:S05]  /*0790*/  IMAD.WIDE R6, R19, 0x4, R4 ;  /* 0x0000000413067825 */ /* 0x000fca00078e0204 */
[----:B------:R1:W-:Y:S01]  /*07a0*/  STG.E desc[UR4][R6.64], R9 ;  /* 0x0000000906007986 */ /* 0x0003e2000c101904 */
[----:B0-----:R-:W-:-:S13]  /*07b0*/  ISETP.NE.AND P0, PT, R13, UR6, PT ;  /* 0x000000060d007c0c */ /* 0x001fda000bf05270 */
[----:B-1----:R-:W-:Y:S05]  /*07c0*/  @!P0 EXIT ;  /* 0x000000000000894d */ /* 0x002fea0003800000 */
[----:B------:R-:W-:Y:S05]  /*07d0*/  BRA `(.L_x_17) ;  /* 0xfffffffc006c7947 */ /* 0x000fea000383ffff */
.L_x_18:
[----:B------:R-:W-:-:S00]  /*07e0*/  BRA `(.L_x_18) ;  /* 0xfffffffc00fc7947 */ /* 0x000fc0000383ffff */
[----:B------:R-:W-:-:S00]  /*07f0*/  NOP ;  /* 0x0000000000007918 */ /* 0x000fc00000000000 */
        /* <DEDUP_REMOVED lines=8> */
.L_x_45:


//--------------------- .text._ZN3cub18CUB_300001_SM_10006detail9transform16transform_kernelINS2_10policy_hubILb1EN4cuda3std3__45tupleIJN6thrust24THRUST_300001_SM_1000_NS6detail15normal_iteratorINSA_10device_ptrIiEEEEEEEE10policy1000Ei4FindSF_JPiEEEvT0_iT1_T2_DpNS2_10kernel_argIT3_EE --------------------------
	.section	.text._ZN3cub18CUB_300001_SM_10006detail9transform16transform_kernelINS2_10policy_hubILb1EN4cuda3std3__45tupleIJN6thrust24THRUST_300001_SM_1000_NS6detail15normal_iteratorINSA_10device_ptrIiEEEEEEEE10policy1000Ei4FindSF_JPiEEEvT0_iT1_T2_DpNS2_10kernel_argIT3_EE,"ax",@progbits
	.align	128
        .global         _ZN3cub18CUB_300001_SM_10006detail9transform16transform_kernelINS2_10policy_hubILb1EN4cuda3std3__45tupleIJN6thrust24THRUST_300001_SM_1000_NS6detail15normal_iteratorINSA_10device_ptrIiEEEEEEEE10policy1000Ei4FindSF_JPiEEEvT0_iT1_T2_DpNS2_10kernel_argIT3_EE
        .type           _ZN3cub18CUB_300001_SM_10006detail9transform16transform_kernelINS2_10policy_hubILb1EN4cuda3std3__45tupleIJN6thrust24THRUST_300001_SM_1000_NS6detail15normal_iteratorINSA_10device_ptrIiEEEEEEEE10policy1000Ei4FindSF_JPiEEEvT0_iT1_T2_DpNS2_10kernel_argIT3_EE,@function
        .size           _ZN3cub18CUB_300001_SM_10006detail9transform16transform_kernelINS2_10policy_hubILb1EN4cuda3std3__45tupleIJN6thrust24THRUST_300001_SM_1000_NS6detail15normal_iteratorINSA_10device_ptrIiEEEEEEEE10policy1000Ei4FindSF_JPiEEEvT0_iT1_T2_DpNS2_10kernel_argIT3_EE,(.L_x_46 - _ZN3cub18CUB_300001_SM_10006detail9transform16transform_kernelINS2_10policy_hubILb1EN4cuda3std3__45tupleIJN6thrust24THRUST_300001_SM_1000_NS6detail15normal_iteratorINSA_10device_ptrIiEEEEEEEE10policy1000Ei4FindSF_JPiEEEvT0_iT1_T2_DpNS2_10kernel_argIT3_EE)
        .other          _ZN3cub18CUB_300001_SM_10006detail9transform16transform_kernelINS2_10policy_hubILb1EN4cuda3std3__45tupleIJN6thrust24THRUST_300001_SM_1000_NS6detail15normal_iteratorINSA_10device_ptrIiEEEEEEEE10policy1000Ei4FindSF_JPiEEEvT0_iT1_T2_DpNS2_10kernel_argIT3_EE,@"STO_CUDA_ENTRY STV_DEFAULT"
_ZN3cub18CUB_300001_SM_10006detail9transform16transform_kernelINS2_10policy_hubILb1EN4cuda3std3__45tupleIJN6thrust24THRUST_300001_SM_1000_NS6detail15normal_iteratorINSA_10device_ptrIiEEEEEEEE10policy1000Ei4FindSF_JPiEEEvT0_iT1_T2_DpNS2_10kernel_argIT3_EE:
.text._ZN3cub18CUB_300001_SM_10006detail9transform16transform_kernelINS2_10policy_hubILb1EN4cuda3std3__45tupleIJN6thrust24THRUST_300001_SM_1000_NS6detail15normal_iteratorINSA_10device_ptrIiEEEEEEEE10policy1000Ei4FindSF_JPiEEEvT0_iT1_T2_DpNS2_10kernel_argIT3_EE:
[----:B------:R-:W-:Y:S08]  /*0000*/  LDC R1, c[0x0][0x37c] ;  /* 0x0000df00ff017b82 */ /* 0x000ff00000000800 */
[----:B------:R-:W0:Y:S01]  /*0010*/  LDC.64 R6, c[0x0][0x380] ;  /* 0x0000e000ff067b82 */ /* 0x000e220000000a00 */
[----:B------:R-:W1:Y:S01]  /*0020*/  S2R R0, SR_TID.X ;  /* 0x0000000000007919 */ /* 0x000e620000002100 */
[----:B------:R-:W-:Y:S06]  /*0030*/  BSSY.RECONVERGENT B0, `(.L_x_19) ;  /* 0x0000017000007945 */ /* 0x000fec0003800200 */
[----:B------:R-:W2:Y:S08]  /*0040*/  S2UR UR4, SR_CTAID.X ;  /* 0x00000000000479c3 */ /* 0x000eb00000002500 */
[----:B------:R-:W3:Y:S01]  /*0050*/  LDC.64 R2, c[0x0][0x398] ;  /* 0x0000e600ff027b82 */ /* 0x000ee20000000a00 */
[----:B0-----:R-:W-:-:S07]  /*0060*/  IMAD.SHL.U32 R8, R7, 0x80, RZ ;  /* 0x0000008007087824 */ /* 0x001fce00078e00ff */
[----:B------:R-:W0:Y:S01]  /*0070*/  LDC.64 R4, c[0x0][0x390] ;  /* 0x0000e400ff047b82 */ /* 0x000e220000000a00 */
[----:B--2---:R-:W-:Y:S01]  /*0080*/  IMAD R11, R8, UR4, RZ ;  /* 0x00000004080b7c24 */ /* 0x004fe2000f8e02ff */
[----:B------:R-:W2:Y:S01]  /*0090*/  LDCU.64 UR4, c[0x0][0x358] ;  /* 0x00006b00ff0477ac */ /* 0x000ea20008000a00 */
[----:B-1----:R-:W-:Y:S02]  /*00a0*/  IMAD.SHL.U32 R13, R0, 0x80, RZ ;  /* 0x00000080000d7824 */ /* 0x002fe400078e00ff */
[----:B------:R-:W-:-:S05]  /*00b0*/  IMAD.IADD R9, R6, 0x1, -R11 ;  /* 0x0000000106097824 */ /* 0x000fca00078e0a0b */
[CC--:B------:R-:W-:Y:S02]  /*00c0*/  VIMNMX R6, PT, PT, R8.reuse, R9.reuse, PT ;  /* 0x0000000908067248 */ /* 0x0c0fe40003fe0100 */
[----:B------:R-:W-:-:S03]  /*00d0*/  ISETP.GT.AND P0, PT, R8, R9, PT ;  /* 0x000000090800720c */ /* 0x000fc60003f04270 */
[----:B------:R-:W-:-:S05]  /*00e0*/  IMAD.SHL.U32 R10, R6, 0x4, RZ ;  /* 0x00000004060a7824 */ /* 0x000fca00078e00ff */
[----:B------:R-:W-:-:S13]  /*00f0*/  ISETP.GE.AND P1, PT, R13, R10, PT ;  /* 0x0000000a0d00720c */ /* 0x000fda0003f26270 */
[----:B--23--:R-:W-:Y:S05]  /*0100*/  @P1 BRA `(.L_x_20) ;  /* 0x0000000000241947 */ /* 0x00cfea0003800000 */
[----:B------:R-:W1:Y:S02]  /*0110*/  LDC.64 R8, c[0x0][0x398] ;  /* 0x0000e600ff087b82 */ /* 0x000e640000000a00 */
[----:B-1----:R-:W-:-:S04]  /*0120*/  IMAD.WIDE.U32 R8, R0, 0x80, R8 ;  /* 0x0000008000087825 */ /* 0x002fc800078e0008 */
[----:B------:R-:W-:-:S07]  /*0130*/  IMAD.WIDE R8, R11, 0x4, R8 ;  /* 0x000000040b087825 */ /* 0x000fce00078e0208 */
.L_x_21:
[----:B------:R-:W-:Y:S01]  /*0140*/  VIADD R13, R13, 0x4000 ;  /* 0x000040000d0d7836 */ /* 0x000fe20000000000 */
[----:B------:R1:W-:Y:S04]  /*0150*/  CCTL.E.PF2 [R8] ;  /* 0x000000000800798f */ /* 0x0003e80000800100 */
[----:B------:R-:W-:Y:S02]  /*0160*/  ISETP.GE.AND P1, PT, R13, R10, PT ;  /* 0x0000000a0d00720c */ /* 0x000fe40003f26270 */
[----:B-1----:R-:W-:-:S05]  /*0170*/  IADD3 R8, P2, PT, R8, 0x4000, RZ ;  /* 0x0000400008087810 */ /* 0x002fca0007f5e0ff */
[----:B------:R-:W-:-:S06]  /*0180*/  IMAD.X R9, RZ, RZ, R9, P2 ;  /* 0x000000ffff097224 */ /* 0x000fcc00010e0609 */
[----:B------:R-:W-:Y:S05]  /*0190*/  @!P1 BRA `(.L_x_21) ;  /* 0xfffffffc00e89947 */ /* 0x000fea000383ffff */
.L_x_20:
[----:B------:R-:W-:Y:S05]  /*01a0*/  BSYNC.RECONVERGENT B0 ;  /* 0x0000000000007941 */ /* 0x000fea0003800200 */
.L_x_19:
[----:B------:R-:W-:-:S04]  /*01b0*/  IMAD.WIDE R2, R11, 0x4, R2 ;  /* 0x000000040b027825 */ /* 0x000fc800078e0202 */
[----:B0-----:R-:W-:Y:S01]  /*01c0*/  IMAD.WIDE R4, R11, 0x4, R4 ;  /* 0x000000040b047825 */ /* 0x001fe200078e0204 */
[----:B------:R-:W-:Y:S06]  /*01d0*/  @P0 BRA `(.L_x_22) ;  /* 0x0000000000a00947 */ /* 0x000fec0003800000 */
[----:B------:R-:W-:-:S13]  /*01e0*/  ISETP.GE.AND P0, PT, R7, 0x1, PT ;  /* 0x000000010700780c */ /* 0x000fda0003f06270 */
[----:B------:R-:W-:Y:S05]  /*01f0*/  @!P0 EXIT ;  /* 0x000000000000894d */ /* 0x000fea0003800000 */
[----:B------:R-:W-:-:S07]  /*0200*/  HFMA2 R13, -RZ, RZ, 0, 0 ;  /* 0x00000000ff0d7431 */ /* 0x000fce00000001ff */
.L_x_28:
        /* <DEDUP_REMOVED lines=14> */
.L_x_26:
[----:B------:R-:W-:Y:S02]  /*02f0*/  IMAD.MOV.U32 R10, RZ, RZ, R15 ;  /* 0x000000ffff0a7224 */ /* 0x000fe400078e000f */
[----:B------:R-:W-:-:S05]  /*0300*/  IMAD.MOV.U32 R11, RZ, RZ, R12 ;  /* 0x000000ffff0b7224 */ /* 0x000fca00078e000c */
[----:B------:R-:W2:Y:S02]  /*0310*/  LD.E R10, desc[UR4][R10.64] ;  /* 0x000000040a0a7980 */ /* 0x000ea4000c101900 */
[----:B--2--5:R-:W-:-:S13]  /*0320*/  ISETP.NE.AND P0, PT, R10, R21, PT ;  /* 0x000000150a00720c */ /* 0x024fda0003f05270 */
[----:B------:R-:W-:Y:S05]  /*0330*/  @!P0 BRA `(.L_x_25) ;  /* 0x00000000001c8947 */ /* 0x000fea0003800000 */
[----:B------:R-:W-:-:S04]  /*0340*/  IADD3 R15, P0, PT, R15, 0x4, RZ ;  /* 0x000000040f0f7810 */ /* 0x000fc80007f1e0ff */
[----:B------:R-:W-:Y:S02]  /*0350*/  IADD3.X R12, PT, PT, RZ, R12, RZ, P0, !PT ;  /* 0x0000000cff0c7210 */ /* 0x000fe400007fe4ff */
[----:B------:R-:W-:-:S04]  /*0360*/  ISETP.NE.U32.AND P0, PT, R15, R14, PT ;  /* 0x0000000e0f00720c */ /* 0x000fc80003f05070 */
[----:B------:R-:W-:-:S13]  /*0370*/  ISETP.NE.AND.EX P0, PT, R12, R17, PT, P0 ;  /* 0x000000110c00720c */ /* 0x000fda0003f05300 */
[----:B------:R-:W-:Y:S05]  /*0380*/  @P0 BRA `(.L_x_26) ;  /* 0xfffffffc00d80947 */ /* 0x000fea000383ffff */
.L_x_24:
[----:B------:R-:W-:Y:S01]  /*0390*/  VIADD R9, R6, 0x1 ;  /* 0x0000000106097836 */ /* 0x000fe20000000000 */
[----:B------:R-:W-:Y:S06]  /*03a0*/  BRA `(.L_x_27) ;  /* 0x00000000000c7947 */ /* 0x000fec0003800000 */
.L_x_25:
[----:B------:R-:W-:-:S05]  /*03b0*/  IADD3 R8, P0, PT, -R8, R15, RZ ;  /* 0x0000000f08087210 */ /* 0x000fca0007f1e1ff */
[----:B------:R-:W-:-:S05]  /*03c0*/  IMAD.X R9, R12, 0x1, ~R9, P0 ;  /* 0x000000010c097824 */ /* 0x000fca00000e0e09 */
[----:B------:R-:W-:-:S07]  /*03d0*/  SHF.R.U64 R9, R8, 0x2, R9 ;  /* 0x0000000208097819 */ /* 0x000fce0000001209 */
.L_x_27:
[----:B------:R-:W-:Y:S05]  /*03e0*/  BSYNC.RECONVERGENT B0 ;  /* 0x0000000000007941 */ /* 0x000fea0003800200 */
.L_x_23:
[----:B------:R-:W0:Y:S01]  /*03f0*/  LDCU UR6, c[0x0][0x384] ;  /* 0x00007080ff0677ac */ /* 0x000e220008000800 */
[----:B------:R-:W-:Y:S02]  /*0400*/  VIADD R13, R13, 0x1 ;  /* 0x000000010d0d7836 */ /* 0x000fe40000000000 */
[----:B------:R-:W-:-:S05]  /*0410*/  IMAD.WIDE R6, R19, 0x4, R4 ;  /* 0x0000000413067825 */ /* 0x000fca00078e0204 */
[----:B------:R1:W-:Y:S01]  /*0420*/  STG.E desc[UR4][R6.64], R9 ;  /* 0x0000000906007986 */ /* 0x0003e2000c101904 */
[----:B0-----:R-:W-:-:S13]  /*0430*/  ISETP.NE.AND P0, PT, R13, UR6, PT ;  /* 0x000000060d007c0c */ /* 0x001fda000bf05270 */
[----:B-1----:R-:W-:Y:S05]  /*0440*/  @!P0 EXIT ;  /* 0x000000000000894d */ /* 0x002fea0003800000 */
[----:B------:R-:W-:Y:S05]  /*0450*/  BRA `(.L_x_28) ;  /* 0xfffffffc006c7947 */ /* 0x000fea000383ffff */
.L_x_22:
[----:B------:R-:W-:-:S13]  /*0460*/  ISETP.GE.AND P0, PT, R7, 0x1, PT ;  /* 0x000000010700780c */ /* 0x000fda0003f06270 */
[----:B------:R-:W-:Y:S05]  /*0470*/  @!P0 EXIT ;  /* 0x000000000000894d */ /* 0x000fea0003800000 */
[----:B------:R-:W-:-:S07]  /*0480*/  IMAD.MOV.U32 R7, RZ, RZ, RZ ;  /* 0x000000ffff077224 */ /* 0x000fce00078e00ff */
.L_x_36:
[----:B0-----:R-:W0:Y:S01]  /*0490*/  LDCU UR6, c[0x0][0x384] ;  /* 0x00007080ff0677ac */ /* 0x001e220008000800 */
[C---:B------:R-:W-:Y:S01]  /*04a0*/  LEA R19, R7.reuse, R0, 0x7 ;  /* 0x0000000007137211 */ /* 0x040fe200078e38ff */
[----:B------:R-:W-:Y:S01]  /*04b0*/  VIADD R7, R7, 0x1 ;  /* 0x0000000107077836 */ /* 0x000fe20000000000 */
[----:B------:R-:W-:Y:S02]  /*04c0*/  BSSY.RECONVERGENT B0, `(.L_x_29) ;  /* 0x0000023000007945 */ /* 0x000fe40003800200 */
        /* <DEDUP_REMOVED lines=16> */
.L_x_34:
[----:B------:R-:W-:Y:S01]  /*05d0*/  IMAD.MOV.U32 R12, RZ, RZ, R15 ;  /* 0x000000ffff0c7224 */ /* 0x000fe200078e000f */
[----:B------:R-:W-:-:S05]  /*05e0*/  MOV R13, R14 ;  /* 0x0000000e000d7202 */ /* 0x000fca0000000f00 */
        /* <DEDUP_REMOVED lines=8> */
.L_x_32:
[----:B------:R-:W-:Y:S01]  /*0670*/  VIADD R11, R10, 0x1 ;  /* 0x000000010a0b7836 */ /* 0x000fe20000000000 */
[----:B------:R-:W-:Y:S06]  /*0680*/  BRA `(.L_x_35) ;  /* 0x00000000000c7947 */ /* 0x000fec0003800000 */
.L_x_33:
[----:B------:R-:W-:-:S05]  /*0690*/  IADD3 R8, P0, PT, -R8, R15, RZ ;  /* 0x0000000f08087210 */ /* 0x000fca0007f1e1ff */
[----:B------:R-:W-:-:S05]  /*06a0*/  IMAD.X R9, R14, 0x1, ~R9, P0 ;  /* 0x000000010e097824 */ /* 0x000fca00000e0e09 */
[----:B------:R-:W-:-:S07]  /*06b0*/  SHF.R.U64 R11, R8, 0x2, R9 ;  /* 0x00000002080b7819 */ /* 0x000fce0000001209 */
.L_x_35:
[----:B------:R-:W-:Y:S05]  /*06c0*/  BSYNC.RECONVERGENT B1 ;  /* 0x0000000000017941 */ /* 0x000fea0003800200 */
.L_x_31:
[----:B------:R-:W-:-:S05]  /*06d0*/  IMAD.WIDE R8, R19, 0x4, R4 ;  /* 0x0000000413087825 */ /* 0x000fca00078e0204 */
[----:B------:R0:W-:Y:S02]  /*06e0*/  STG.E desc[UR4][R8.64], R11 ;  /* 0x0000000b08007986 */ /* 0x0001e4000c101904 */
.L_x_30:
[----:B------:R-:W-:Y:S05]  /*06f0*/  BSYNC.RECONVERGENT B0 ;  /* 0x0000000000007941 */ /* 0x000fea0003800200 */
.L_x_29:
[----:B------:R-:W-:Y:S05]  /*0700*/  @P1 BRA `(.L_x_36) ;  /* 0xfffffffc00601947 */ /* 0x000fea000383ffff */
[----:B------:R-:W-:Y:S05]  /*0710*/  EXIT ;  /* 0x000000000000794d */ /* 0x000fea0003800000 */
.L_x_37:
        /* <DEDUP_REMOVED lines=14> */
.L_x_46:


//--------------------- .text._ZN3cub18CUB_300001_SM_10006detail8for_each13static_kernelINS2_12policy_hub_t12policy_500_tElN6thrust24THRUST_300001_SM_1000_NS8cuda_cub10__tabulate7functorINS7_6detail15normal_iteratorINS7_10device_ptrIiEEEENS7_6system6detail7generic6detail22compute_sequence_valueIivEElEEEEvT0_T1_ --------------------------
	.section	.text._ZN3cub18CUB_300001_SM_10006detail8for_each13static_kernelINS2_12policy_hub_t12policy_500_tElN6thrust24THRUST_300001_SM_1000_NS8cuda_cub10__tabulate7functorINS7_6detail15normal_iteratorINS7_10device_ptrIiEEEENS7_6system6detail7generic6detail22compute_sequence_valueIivEElEEEEvT0_T1_,"ax",@progbits
	.align	128
        .global         _ZN3cub18CUB_300001_SM_10006detail8for_each13static_kernelINS2_12policy_hub_t12policy_500_tElN6thrust24THRUST_300001_SM_1000_NS8cuda_cub10__tabulate7functorINS7_6detail15normal_iteratorINS7_10device_ptrIiEEEENS7_6system6detail7generic6detail22compute_sequence_valueIivEElEEEEvT0_T1_
        .type           _ZN3cub18CUB_300001_SM_10006detail8for_each13static_kernelINS2_12policy_hub_t12policy_500_tElN6thrust24THRUST_300001_SM_1000_NS8cuda_cub10__tabulate7functorINS7_6detail15normal_iteratorINS7_10device_ptrIiEEEENS7_6system6detail7generic6detail22compute_sequence_valueIivEElEEEEvT0_T1_,@function
        .size           _ZN3cub18CUB_300001_SM_10006detail8for_each13static_kernelINS2_12policy_hub_t12policy_500_tElN6thrust24THRUST_300001_SM_1000_NS8cuda_cub10__tabulate7functorINS7_6detail15normal_iteratorINS7_10device_ptrIiEEEENS7_6system6detail7generic6detail22compute_sequence_valueIivEElEEEEvT0_T1_,(.L_x_47 - _ZN3cub18CUB_300001_SM_10006detail8for_each13static_kernelINS2_12policy_hub_t12policy_500_tElN6thrust24THRUST_300001_SM_1000_NS8cuda_cub10__tabulate7functorINS7_6detail15normal_iteratorINS7_10device_ptrIiEEEENS7_6system6detail7generic6detail22compute_sequence_valueIivEElEEEEvT0_T1_)
        .other          _ZN3cub18CUB_300001_SM_10006detail8for_each13static_kernelINS2_12policy_hub_t12policy_500_tElN6thrust24THRUST_300001_SM_1000_NS8cuda_cub10__tabulate7functorINS7_6detail15normal_iteratorINS7_10device_ptrIiEEEENS7_6system6detail7generic6detail22compute_sequence_valueIivEElEEEEvT0_T1_,@"STO_CUDA_ENTRY STV_DEFAULT"
_ZN3cub18CUB_300001_SM_10006detail8for_each13static_kernelINS2_12policy_hub_t12policy_500_tElN6thrust24THRUST_300001_SM_1000_NS8cuda_cub10__tabulate7functorINS7_6detail15normal_iteratorINS7_10device_ptrIiEEEENS7_6system6detail7generic6detail22compute_sequence_valueIivEElEEEEvT0_T1_:
.text._ZN3cub18CUB_300001_SM_10006detail8for_each13static_kernelINS2_12policy_hub_t12policy_500_tElN6thrust24THRUST_300001_SM_1000_NS8cuda_cub10__tabulate7functorINS7_6detail15normal_iteratorINS7_10device_ptrIiEEEENS7_6system6detail7generic6detail22compute_sequence_valueIivEElEEEEvT0_T1_:
[----:B------:R-:W-:Y:S08]  /*0000*/  LDC R1, c[0x0][0x37c] ;  /* 0x0000df00ff017b82 */ /* 0x000ff00000000800 */
[----:B------:R-:W0:Y:S01]  /*0010*/  S2UR UR4, SR_CTAID.X ;  /* 0x00000000000479c3 */ /* 0x000e220000002500 */
[----:B------:R-:W1:Y:S01]  /*0020*/  LDCU.64 UR6, c[0x0][0x380] ;  /* 0x00007000ff0677ac */ /* 0x000e620008000a00 */
[----:B------:R-:W2:Y:S01]  /*0030*/  LDCU.64 UR8, c[0x0][0x358] ;  /* 0x00006b00ff0877ac */ /* 0x000ea20008000a00 */
[----:B0-----:R-:W-:-:S04]  /*0040*/  UIMAD.WIDE.U32 UR4, UR4, 0x200, URZ ;  /* 0x00000200040478a5 */ /* 0x001fc8000f8e00ff */
[----:B-1----:R-:W-:-:S04]  /*0050*/  UIADD3 UR6, UP0, UPT, -UR4, UR6, URZ ;  /* 0x0000000604067290 */ /* 0x002fc8000ff1e1ff */
[----:B------:R-:W-:Y:S02]  /*0060*/  UIADD3.X UR7, UPT, UPT, ~UR5, UR7, URZ, UP0, !UPT ;  /* 0x0000000705077290 */ /* 0x000fe400087fe5ff */
[----:B------:R-:W-:-:S04]  /*0070*/  UISETP.GE.U32.AND UP0, UPT, UR6, 0x200, UPT ;  /* 0x000002000600788c */ /* 0x000fc8000bf06070 */
[----:B------:R-:W-:-:S09]  /*0080*/  UISETP.GE.AND.EX UP0, UPT, UR7, URZ, UPT, UP0 ;  /* 0x000000ff0700728c */ /* 0x000fd2000bf06300 */
[----:B--2---:R-:W-:Y:S05]  /*0090*/  BRA.U !UP0, `(.L_x_38) ;  /* 0x0000000108347547 */ /* 0x004fea000b800000 */
[----:B------:R-:W0:Y:S01]  /*00a0*/  S2R R0, SR_TID.X ;  /* 0x0000000000007919 */ /* 0x000e220000002100 */
[----:B------:R-:W1:Y:S01]  /*00b0*/  LDC.64 R6, c[0x0][0x390] ;  /* 0x0000e400ff067b82 */ /* 0x000e620000000a00 */
[----:B------:R-:W2:Y:S01]  /*00c0*/  LDCU.64 UR10, c[0x0][0x388] ;  /* 0x00007100ff0a77ac */ /* 0x000ea20008000a00 */
[----:B0-----:R-:W-:-:S05]  /*00d0*/  IADD3 R5, P0, PT, R0, UR4, RZ ;  /* 0x0000000400057c10 */ /* 0x001fca000ff1e0ff */
[----:B------:R-:W-:Y:S01]  /*00e0*/  IMAD.X R4, RZ, RZ, UR5, P0 ;  /* 0x00000005ff047e24 */ /* 0x000fe200080e06ff */
[C---:B--2---:R-:W-:Y:S01]  /*00f0*/  LEA R2, P0, R5.reuse, UR10, 0x2 ;  /* 0x0000000a05027c11 */ /* 0x044fe2000f8010ff */
[----:B------:R-:W-:-:S03]  /*0100*/  VIADD R0, R5, 0x100 ;  /* 0x0000010005007836 */ /* 0x000fc60000000000 */
[C---:B------:R-:W-:Y:S01]  /*0110*/  LEA.HI.X R3, R5.reuse, UR11, R4, 0x2, P0 ;  /* 0x0000000b05037c11 */ /* 0x040fe200080f1404 */
[-CC-:B-1----:R-:W-:Y:S02]  /*0120*/  IMAD R5, R5, R7.reuse, R6.reuse ;  /* 0x0000000705057224 */ /* 0x182fe400078e0206 */
[----:B------:R-:W-:-:S03]  /*0130*/  IMAD R7, R0, R7, R6 ;  /* 0x0000000700077224 */ /* 0x000fc600078e0206 */
[----:B------:R-:W-:Y:S04]  /*0140*/  STG.E desc[UR8][R2.64], R5 ;  /* 0x0000000502007986 */ /* 0x000fe8000c101908 */
[----:B------:R-:W-:Y:S01]  /*0150*/  STG.E desc[UR8][R2.64+0x400], R7 ;  /* 0x0004000702007986 */ /* 0x000fe2000c101908 */
[----:B------:R-:W-:Y:S05]  /*0160*/  EXIT ;  /* 0x000000000000794d */ /* 0x000fea0003800000 */
.L_x_38:
[----:B------:R-:W0:Y:S01]  /*0170*/  S2R R2, SR_TID.X ;  /* 0x0000000000027919 */ /* 0x000e220000002100 */
[----:B------:R-:W-:Y:S01]  /*0180*/  USHF.R.S32.HI UR7, URZ, 0x1f, UR6 ;  /* 0x0000001fff077899 */ /* 0x000fe20008011406 */
[----:B------:R-:W-:Y:S05]  /*0190*/  BSSY.RECONVERGENT B0, `(.L_x_39) ;  /* 0x0000011000007945 */ /* 0x000fea0003800200 */
[----:B------:R-:W-:Y:S02]  /*01a0*/  IMAD.U32 R3, RZ, RZ, UR7 ;  /* 0x00000007ff037e24 */ /* 0x000fe4000f8e00ff */
[----:B------:R-:W-:Y:S01]  /*01b0*/  IMAD.U32 R4, RZ, RZ, UR7 ;  /* 0x00000007ff047e24 */ /* 0x000fe2000f8e00ff */
[C---:B0-----:R-:W-:Y:S01]  /*01c0*/  ISETP.LT.U32.AND P0, PT, R2.reuse, UR6, PT ;  /* 0x0000000602007c0c */ /* 0x041fe2000bf01070 */
[----:B------:R-:W-:-:S03]  /*01d0*/  VIADD R0, R2, 0x100 ;  /* 0x0000010002007836 */ /* 0x000fc60000000000 */
[----:B------:R-:W-:Y:S02]  /*01e0*/  ISETP.GT.AND.EX P0, PT, R3, RZ, PT, P0 ;  /* 0x000000ff0300720c */ /* 0x000fe40003f04300 */
[----:B------:R-:W-:-:S04]  /*01f0*/  ISETP.LT.U32.AND P1, PT, R0, UR6, PT ;  /* 0x0000000600007c0c */ /* 0x000fc8000bf21070 */
[----:B------:R-:W-:-:S07]  /*0200*/  ISETP.GT.AND.EX P1, PT, R4, RZ, PT, P1 ;  /* 0x000000ff0400720c */ /* 0x000fce0003f24310 */
[----:B------:R-:W-:Y:S06]  /*0210*/  @!P0 BRA `(.L_x_40) ;  /* 0x0000000000208947 */ /* 0x000fec0003800000 */
[----:B------:R-:W0:Y:S01]  /*0220*/  LDC.64 R6, c[0x0][0x390] ;  /* 0x0000e400ff067b82 */ /* 0x000e220000000a00 */
[----:B------:R-:W1:Y:S01]  /*0230*/  LDCU.64 UR10, c[0x0][0x388] ;  /* 0x00007100ff0a77ac */ /* 0x000e620008000a00 */
[----:B------:R-:W-:-:S05]  /*0240*/  IADD3 R4, P0, PT, R2, UR4, RZ ;  /* 0x0000000402047c10 */ /* 0x000fca000ff1e0ff */
[----:B------:R-:W-:Y:S01]  /*0250*/  IMAD.X R3, RZ, RZ, UR5, P0 ;  /* 0x00000005ff037e24 */ /* 0x000fe200080e06ff */
[----:B-1----:R-:W-:-:S04]  /*0260*/  LEA R2, P0, R4, UR10, 0x2 ;  /* 0x0000000a04027c11 */ /* 0x002fc8000f8010ff */
[C---:B------:R-:W-:Y:S01]  /*0270*/  LEA.HI.X R3, R4.reuse, UR11, R3, 0x2, P0 ;  /* 0x0000000b04037c11 */ /* 0x040fe200080f1403 */
[----:B0-----:R-:W-:-:S05]  /*0280*/  IMAD R7, R4, R7, R6 ;  /* 0x0000000704077224 */ /* 0x001fca00078e0206 */
[----:B------:R0:W-:Y:S03]  /*0290*/  STG.E desc[UR8][R2.64], R7 ;  /* 0x0000000702007986 */ /* 0x0001e6000c101908 */
.L_x_40:
[----:B------:R-:W-:Y:S05]  /*02a0*/  BSYNC.RECONVERGENT B0 ;  /* 0x0000000000007941 */ /* 0x000fea0003800200 */
.L_x_39:
[----:B------:R-:W-:Y:S05]  /*02b0*/  @!P1 EXIT ;  /* 0x000000000000994d */ /* 0x000fea0003800000 */
[----:B------:R-:W1:Y:S01]  /*02c0*/  LDC.64 R4, c[0x0][0x390] ;  /* 0x0000e400ff047b82 */ /* 0x000e620000000a00 */
[----:B------:R-:W2:Y:S01]  /*02d0*/  LDCU.64 UR6, c[0x0][0x388] ;  /* 0x00007100ff0677ac */ /* 0x000ea20008000a00 */
[----:B------:R-:W-:-:S05]  /*02e0*/  IADD3 R0, P0, PT, R0, UR4, RZ ;  /* 0x0000000400007c10 */ /* 0x000fca000ff1e0ff */
[----:B0-----:R-:W-:Y:S01]  /*02f0*/  IMAD.X R3, RZ, RZ, UR5, P0 ;  /* 0x00000005ff037e24 */ /* 0x001fe200080e06ff */
[----:B--2---:R-:W-:-:S04]  /*0300*/  LEA R2, P0, R0, UR6, 0x2 ;  /* 0x0000000600027c11 */ /* 0x004fc8000f8010ff */
[C---:B------:R-:W-:Y:S01]  /*0310*/  LEA.HI.X R3, R0.reuse, UR7, R3, 0x2, P0 ;  /* 0x0000000700037c11 */ /* 0x040fe200080f1403 */
[----:B-1----:R-:W-:-:S05]  /*0320*/  IMAD R5, R0, R5, R4 ;  /* 0x0000000500057224 */ /* 0x002fca00078e0204 */
[----:B------:R-:W-:Y:S01]  /*0330*/  STG.E desc[UR8][R2.64], R5 ;  /* 0x0000000502007986 */ /* 0x000fe2000c101908 */
[----:B------:R-:W-:Y:S05]  /*0340*/  EXIT ;  /* 0x000000000000794d */ /* 0x000fea0003800000 */
.L_x_41:
        /* <DEDUP_REMOVED lines=11> */
.L_x_47:


//--------------------- .text._ZN3cub18CUB_300001_SM_10006detail8for_each13static_kernelINS2_12policy_hub_t12policy_500_tEmN6thrust24THRUST_300001_SM_1000_NS8cuda_cub20__uninitialized_fill7functorINS7_10device_ptrIiEEiEEEEvT0_T1_ --------------------------
	.section	.text._ZN3cub18CUB_300001_SM_10006detail8for_each13static_kernelINS2_12policy_hub_t12policy_500_tEmN6thrust24THRUST_300001_SM_1000_NS8cuda_cub20__uninitialized_fill7functorINS7_10device_ptrIiEEiEEEEvT0_T1_,"ax",@progbits
	.align	128
        .global         _ZN3cub18CUB_300001_SM_10006detail8for_each13static_kernelINS2_12policy_hub_t12policy_500_tEmN6thrust24THRUST_300001_SM_1000_NS8cuda_cub20__uninitialized_fill7functorINS7_10device_ptrIiEEiEEEEvT0_T1_
        .type           _ZN3cub18CUB_300001_SM_10006detail8for_each13static_kernelINS2_12policy_hub_t12policy_500_tEmN6thrust24THRUST_300001_SM_1000_NS8cuda_cub20__uninitialized_fill7functorINS7_10device_ptrIiEEiEEEEvT0_T1_,@function
        .size           _ZN3cub18CUB_300001_SM_10006detail8for_each13static_kernelINS2_12policy_hub_t12policy_500_tEmN6thrust24THRUST_300001_SM_1000_NS8cuda_cub20__uninitialized_fill7functorINS7_10device_ptrIiEEiEEEEvT0_T1_,(.L_x_48 - _ZN3cub18CUB_300001_SM_10006detail8for_each13static_kernelINS2_12policy_hub_t12policy_500_tEmN6thrust24THRUST_300001_SM_1000_NS8cuda_cub20__uninitialized_fill7functorINS7_10device_ptrIiEEiEEEEvT0_T1_)
        .other          _ZN3cub18CUB_300001_SM_10006detail8for_each13static_kernelINS2_12policy_hub_t12policy_500_tEmN6thrust24THRUST_300001_SM_1000_NS8cuda_cub20__uninitialized_fill7functorINS7_10device_ptrIiEEiEEEEvT0_T1_,@"STO_CUDA_ENTRY STV_DEFAULT"
_ZN3cub18CUB_300001_SM_10006detail8for_each13static_kernelINS2_12policy_hub_t12policy_500_tEmN6thrust24THRUST_300001_SM_1000_NS8cuda_cub20__uninitialized_fill7functorINS7_10device_ptrIiEEiEEEEvT0_T1_:
.text._ZN3cub18CUB_300001_SM_10006detail8for_each13static_kernelINS2_12policy_hub_t12policy_500_tEmN6thrust24THRUST_300001_SM_1000_NS8cuda_cub20__uninitialized_fill7functorINS7_10device_ptrIiEEiEEEEvT0_T1_:
        /* <DEDUP_REMOVED lines=8> */
[----:B------:R-:W-:-:S09]  /*0080*/  UISETP.GE.U32.AND.EX UP0, UPT, UR7, URZ, UPT, UP0 ;  /* 0x000000ff0700728c */ /* 0x000fd2000bf06100 */
[----:B--2---:R-:W-:Y:S05]  /*0090*/  BRA.U !UP0, `(.L_x_42) ;  /* 0x0000000108287547 */ /* 0x004fea000b800000 */
[----:B------:R-:W0:Y:S01]  /*00a0*/  S2R R0, SR_TID.X ;  /* 0x0000000000007919 */ /* 0x000e220000002100 */
[----:B------:R-:W1:Y:S01]  /*00b0*/  LDCU.64 UR6, c[0x0][0x388] ;  /* 0x00007100ff0677ac */ /* 0x000e620008000a00 */
[----:B------:R-:W2:Y:S01]  /*00c0*/  LDC R5, c[0x0][0x390] ;  /* 0x0000e400ff057b82 */ /* 0x000ea20000000800 */
[----:B0-----:R-:W-:-:S05]  /*00d0*/  IADD3 R0, P0, PT, R0, UR4, RZ ;  /* 0x0000000400007c10 */ /* 0x001fca000ff1e0ff */
[----:B------:R-:W-:Y:S01]  /*00e0*/  IMAD.X R3, RZ, RZ, UR5, P0 ;  /* 0x00000005ff037e24 */ /* 0x000fe200080e06ff */
[----:B-1----:R-:W-:-:S04]  /*00f0*/  LEA R2, P0, R0, UR6, 0x2 ;  /* 0x0000000600027c11 */ /* 0x002fc8000f8010ff */
[----:B------:R-:W-:-:S05]  /*0100*/  LEA.HI.X R3, R0, UR7, R3, 0x2, P0 ;  /* 0x0000000700037c11 */ /* 0x000fca00080f1403 */
[----:B--2---:R-:W-:Y:S04]  /*0110*/  STG.E desc[UR8][R2.64], R5 ;  /* 0x0000000502007986 */ /* 0x004fe8000c101908 */
[----:B------:R-:W-:Y:S01]  /*0120*/  STG.E desc[UR8][R2.64+0x400], R5 ;  /* 0x0004000502007986 */ /* 0x000fe2000c101908 */
[----:B------:R-:W-:Y:S05]  /*0130*/  EXIT ;  /* 0x000000000000794d */ /* 0x000fea0003800000 */
.L_x_42:
[----:B------:R-:W0:Y:S01]  /*0140*/  S2R R0, SR_TID.X ;  /* 0x0000000000007919 */ /* 0x000e220000002100 */
[----:B------:R-:W-:Y:S01]  /*0150*/  IMAD.U32 R2, RZ, RZ, UR7 ;  /* 0x00000007ff027e24 */ /* 0x000fe2000f8e00ff */
[----:B------:R-:W1:Y:S01]  /*0160*/  LDCU.64 UR10, c[0x0][0x388] ;  /* 0x00007100ff0a77ac */ /* 0x000e620008000a00 */
[----:B------:R-:W-:Y:S01]  /*0170*/  IMAD.U32 R4, RZ, RZ, UR7 ;  /* 0x00000007ff047e24 */ /* 0x000fe2000f8e00ff */
[----:B0-----:R-:W-:-:S04]  /*0180*/  ISETP.LT.U32.AND P0, PT, R0, UR6, PT ;  /* 0x0000000600007c0c */ /* 0x001fc8000bf01070 */
[----:B------:R-:W-:Y:S01]  /*0190*/  ISETP.GT.U32.AND.EX P0, PT, R2, RZ, PT, P0 ;  /* 0x000000ff0200720c */ /* 0x000fe20003f04100 */
[C---:B------:R-:W-:Y:S01]  /*01a0*/  VIADD R2, R0.reuse, 0x100 ;  /* 0x0000010000027836 */ /* 0x040fe20000000000 */
[----:B------:R-:W-:-:S04]  /*01b0*/  IADD3 R0, P2, PT, R0, UR4, RZ ;  /* 0x0000000400007c10 */ /* 0x000fc8000ff5e0ff */
[----:B------:R-:W-:Y:S01]  /*01c0*/  ISETP.LT.U32.AND P1, PT, R2, UR6, PT ;  /* 0x0000000602007c0c */ /* 0x000fe2000bf21070 */
[----:B------:R-:W-:Y:S01]  /*01d0*/  IMAD.X R3, RZ, RZ, UR5, P2 ;  /* 0x00000005ff037e24 */ /* 0x000fe200090e06ff */
[----:B-1----:R-:W-:Y:S02]  /*01e0*/  LEA R2, P2, R0, UR10, 0x2 ;  /* 0x0000000a00027c11 */ /* 0x002fe4000f8410ff */
[----:B------:R-:W-:Y:S02]  /*01f0*/  ISETP.GT.U32.AND.EX P1, PT, R4, RZ, PT, P1 ;  /* 0x000000ff0400720c */ /* 0x000fe40003f24110 */
[----:B------:R-:W-:Y:S01]  /*0200*/  LEA.HI.X R3, R0, UR11, R3, 0x2, P2 ;  /* 0x0000000b00037c11 */ /* 0x000fe200090f1403 */
[----:B------:R-:W0:Y:S04]  /*0210*/  @P0 LDC R5, c[0x0][0x390] ;  /* 0x0000e400ff050b82 */ /* 0x000e280000000800 */
[----:B0-----:R0:W-:Y:S06]  /*0220*/  @P0 STG.E desc[UR8][R2.64], R5 ;  /* 0x0000000502000986 */ /* 0x0011ec000c101908 */
[----:B------:R-:W-:Y:S05]  /*0230*/  @!P1 EXIT ;  /* 0x000000000000994d */ /* 0x000fea0003800000 */
[----:B0-----:R-:W0:Y:S02]  /*0240*/  LDC R5, c[0x0][0x390] ;  /* 0x0000e400ff057b82 */ /* 0x001e240000000800 */
[----:B0-----:R-:W-:Y:S01]  /*0250*/  STG.E desc[UR8][R2.64+0x400], R5 ;  /* 0x0004000502007986 */ /* 0x001fe2000c101908 */
[----:B------:R-:W-:Y:S05]  /*0260*/  EXIT ;  /* 0x000000000000794d */ /* 0x000fea0003800000 */
.L_x_43:
        /* <DEDUP_REMOVED lines=9> */
.L_x_48:


//--------------------- .text._ZN3cub18CUB_300001_SM_10006detail11EmptyKernelIvEEvv --------------------------
	.section	.text._ZN3cub18CUB_300001_SM_10006detail11EmptyKernelIvEEvv,"ax",@progbits
	.align	128
        .global         _ZN3cub18CUB_300001_SM_10006detail11EmptyKernelIvEEvv
        .type           _ZN3cub18CUB_300001_SM_10006detail11EmptyKernelIvEEvv,@function
        .size           _ZN3cub18CUB_300001_SM_10006detail11EmptyKernelIvEEvv,(.L_x_49 - _ZN3cub18CUB_300001_SM_10006detail11EmptyKernelIvEEvv)
        .other          _ZN3cub18CUB_300001_SM_10006detail11EmptyKernelIvEEvv,@"STO_CUDA_ENTRY STV_DEFAULT"
_ZN3cub18CUB_300001_SM_10006detail11EmptyKernelIvEEvv:
.text._ZN3cub18CUB_300001_SM_10006detail11EmptyKernelIvEEvv:
[----:B------:R-:W-:Y:S01]  /*0000*/  LDC R1, c[0x0][0x37c] ;  /* 0x0000df00ff017b82 */ /* 0x000fe20000000800 */
[----:B------:R-:W-:Y:S05]  /*0010*/  EXIT ;  /* 0x000000000000794d */ /* 0x000fea0003800000 */
.L_x_44:
        /* <DEDUP_REMOVED lines=14> */
.L_x_49:


//--------------------- .nv.shared.reserved.0     --------------------------
	.section	.nv.shared.reserved.0,"aw",@nobits
	.weak		__nv_reservedSMEM_offset_0_alias
	.size		__nv_reservedSMEM_offset_0_alias, 0, 64
	.other		__nv_reservedSMEM_offset_0_alias,@"STO_CUDA_RESERVED_SHARED STV_DEFAULT"
__nv_reservedSMEM_offset_0_alias:
	.zero		0
	.zero		64


//--------------------- .nv.global                --------------------------
	.section	.nv.global,"aw",@nobits
.nv.global:
	.type		_ZN30_INTERNAL_0d62d63c_4_k_cu_main6thrust24THRUST_300001_SM_1000_NS3seqE,@object
	.size		_ZN30_INTERNAL_0d62d63c_4_k_cu_main6thrust24THRUST_300001_SM_1000_NS3seqE,(_ZN30_INTERNAL_0d62d63c_4_k_cu_main4cuda3std3__48in_placeE - _ZN30_INTERNAL_0d62d63c_4_k_cu_main6thrust24THRUST_300001_SM_1000_NS3seqE)
_ZN30_INTERNAL_0d62d63c_4_k_cu_main6thrust24THRUST_300001_SM_1000_NS3seqE:
	.zero		1
	.type		_ZN30_INTERNAL_0d62d63c_4_k_cu_main4cuda3std3__48in_placeE,@object
	.size		_ZN30_INTERNAL_0d62d63c_4_k_cu_main4cuda3std3__48in_placeE,(_ZN30_INTERNAL_0d62d63c_4_k_cu_main4cuda3std6ranges3__45__cpo4sizeE - _ZN30_INTERNAL_0d62d63c_4_k_cu_main4cuda3std3__48in_placeE)
_ZN30_INTERNAL_0d62d63c_4_k_cu_main4cuda3std3__48in_placeE:
	.zero		1
	.type		_ZN30_INTERNAL_0d62d63c_4_k_cu_main4cuda3std6ranges3__45__cpo4sizeE,@object
	.size		_ZN30_INTERNAL_0d62d63c_4_k_cu_main4cuda3std6ranges3__45__cpo4sizeE,(_ZN30_INTERNAL_0d62d63c_4_k_cu_main6thrust24THRUST_300001_SM_1000_NS12placeholders2_3E - _ZN30_INTERNAL_0d62d63c_4_k_cu_main4cuda3std6ranges3__45__cpo4sizeE)
_ZN30_INTERNAL_0d62d63c_4_k_cu_main4cuda3std6ranges3__45__cpo4sizeE:
	.zero		1
	.type		_ZN30_INTERNAL_0d62d63c_4_k_cu_main6thrust24THRUST_300001_SM_1000_NS12placeholders2_3E,@object
	.size		_ZN30_INTERNAL_0d62d63c_4_k_cu_main6thrust24THRUST_300001_SM_1000_NS12placeholders2_3E,(_ZN30_INTERNAL_0d62d63c_4_k_cu_main4cuda3std3__45__cpo6cbeginE - _ZN30_INTERNAL_0d62d63c_4_k_cu_main6thrust24THRUST_300001_SM_1000_NS12placeholders2_3E)
_ZN30_INTERNAL_0d62d63c_4_k_cu_main6thrust24THRUST_300001_SM_1000_NS12placeholders2_3E:
	.zero		1
	.type		_ZN30_INTERNAL_0d62d63c_4_k_cu_main4cuda3std3__45__cpo6cbeginE,@object
	.size		_ZN30_INTERNAL_0d62d63c_4_k_cu_main4cuda3std3__45__cpo6cbeginE,(_ZN30_INTERNAL_0d62d63c_4_k_cu_main4cuda3std6ranges3__45__cpo6cbeginE - _ZN30_INTERNAL_0d62d63c_4_k_cu_main4cuda3std3__45__cpo6cbeginE)
_ZN30_INTERNAL_0d62d63c_4_k_cu_main4cuda3std3__45__cpo6cbeginE:
	.zero		1
	.type		_ZN30_INTERNAL_0d62d63c_4_k_cu_main4cuda3std6ranges3__45__cpo6cbeginE,@object
	.size		_ZN30_INTERNAL_0d62d63c_4_k_cu_main4cuda3std6ranges3__45__cpo6cbeginE,(_ZN30_INTERNAL_0d62d63c_4_k_cu_main6thrust24THRUST_300001_SM_1000_NS12placeholders2_7E - _ZN30_INTERNAL_0d62d63c_4_k_cu_main4cuda3std6ranges3__45__cpo6cbeginE)
_ZN30_INTERNAL_0d62d63c_4_k_cu_main4cuda3std6ranges3__45__cpo6cbeginE:
	.zero		1
	.type		_ZN30_INTERNAL_0d62d63c_4_k_cu_main6thrust24THRUST_300001_SM_1000_NS12placeholders2_7E,@object
	.size		_ZN30_INTERNAL_0d62d63c_4_k_cu_main6thrust24THRUST_300001_SM_1000_NS12placeholders2_7E,(_ZN30_INTERNAL_0d62d63c_4_k_cu_main4cuda3std3__45__cpo7crbeginE - _ZN30_INTERNAL_0d62d63c_4_k_cu_main6thrust24THRUST_300001_SM_1000_NS12placeholders2_7E)
_ZN30_INTERNAL_0d62d63c_4_k_cu_main6thrust24THRUST_300001_SM_1000_NS12placeholders2_7E:
	.zero		1
	.type		_ZN30_INTERNAL_0d62d63c_4_k_cu_main4cuda3std3__45__cpo7crbeginE,@object
	.size		_ZN30_INTERNAL_0d62d63c_4_k_cu_main4cuda3std3__45__cpo7crbeginE,(_ZN30_INTERNAL_0d62d63c_4_k_cu_main4cuda3std6ranges3__45__cpo4nextE - _ZN30_INTERNAL_0d62d63c_4_k_cu_main4cuda3std3__45__cpo7crbeginE)
_ZN30_INTERNAL_0d62d63c_4_k_cu_main4cuda3std3__45__cpo7crbeginE:
	.zero		1
	.type		_ZN30_INTERNAL_0d62d63c_4_k_cu_main4cuda3std6ranges3__45__cpo4nextE,@object
	.size		_ZN30_INTERNAL_0d62d63c_4_k_cu_main4cuda3std6ranges3__45__cpo4nextE,(_ZN30_INTERNAL_0d62d63c_4_k_cu_main4cuda3std6ranges3__45__cpo4swapE - _ZN30_INTERNAL_0d62d63c_4_k_cu_main4cuda3std6ranges3__45__cpo4nextE)
_ZN30_INTERNAL_0d62d63c_4_k_cu_main4cuda3std6ranges3__45__cpo4nextE:
	.zero		1
	.type		_ZN30_INTERNAL_0d62d63c_4_k_cu_main4cuda3std6ranges3__45__cpo4swapE,@object
	.size		_ZN30_INTERNAL_0d62d63c_4_k_cu_main4cuda3std6ranges3__45__cpo4swapE,(_ZN30_INTERNAL_0d62d63c_4_k_cu_main6thrust24THRUST_300001_SM_1000_NS8cuda_cub10par_nosyncE - _ZN30_INTERNAL_0d62d63c_4_k_cu_main4cuda3std6ranges3__45__cpo4swapE)
_ZN30_INTERNAL_0d62d63c_4_k_cu_main4cuda3std6ranges3__45__cpo4swapE:
	.zero		1
	.type		_ZN30_INTERNAL_0d62d63c_4_k_cu_main6thrust24THRUST_300001_SM_1000_NS8cuda_cub10par_nosyncE,@object
	.size		_ZN30_INTERNAL_0d62d63c_4_k_cu_main6thrust24THRUST_300001_SM_1000_NS8cuda_cub10par_nosyncE,(_ZN30_INTERNAL_0d62d63c_4_k_cu_main6thrust24THRUST_300001_SM_1000_NS12placeholders2_9E - _ZN30_INTERNAL_0d62d63c_4_k_cu_main6thrust24THRUST_300001_SM_1000_NS8cuda_cub10par_nosyncE)
_ZN30_INTERNAL_0d62d63c_4_k_cu_main6thrust24THRUST_300001_SM_1000_NS8cuda_cub10par_nosyncE:
	.zero		1
	.type		_ZN30_INTERNAL_0d62d63c_4_k_cu_main6thrust24THRUST_300001_SM_1000_NS12placeholders2_9E,@object
	.size		_ZN30_INTERNAL_0d62d63c_4_k_cu_main6thrust24THRUST_300001_SM_1000_NS12placeholders2_9E,(_ZN30_INTERNAL_0d62d63c_4_k_cu_main4cuda3std3__432_GLOBAL__N__0d62d63c_4_k_cu_main6ignoreE - _ZN30_INTERNAL_0d62d63c_4_k_cu_main6thrust24THRUST_300001_SM_1000_NS12placeholders2_9E)
_ZN30_INTERNAL_0d62d63c_4_k_cu_main6thrust24THRUST_300001_SM_1000_NS12placeholders2_9E:
	.zero		1
	.type		_ZN30_INTERNAL_0d62d63c_4_k_cu_main4cuda3std3__432_GLOBAL__N__0d62d63c_4_k_cu_main6ignoreE,@object
	.size		_ZN30_INTERNAL_0d62d63c_4_k_cu_main4cuda3std3__432_GLOBAL__N__0d62d63c_4_k_cu_main6ignoreE,(_ZN30_INTERNAL_0d62d63c_4_k_cu_main4cuda3std6ranges3__45__cpo4dataE - _ZN30_INTERNAL_0d62d63c_4_k_cu_main4cuda3std3__432_GLOBAL__N__0d62d63c_4_k_cu_main6ignoreE)
_ZN30_INTERNAL_0d62d63c_4_k_cu_main4cuda3std3__432_GLOBAL__N__0d62d63c_4_k_cu_main6ignoreE:
	.zero		1
	.type		_ZN30_INTERNAL_0d62d63c_4_k_cu_main4cuda3std6ranges3__45__cpo4dataE,@object
	.size		_ZN30_INTERNAL_0d62d63c_4_k_cu_main4cuda3std6ranges3__45__cpo4dataE,(_ZN30_INTERNAL_0d62d63c_4_k_cu_main6thrust24THRUST_300001_SM_1000_NS12placeholders2_1E - _ZN30_INTERNAL_0d62d63c_4_k_cu_main4cuda3std6ranges3__45__cpo4dataE)
_ZN30_INTERNAL_0d62d63c_4_k_cu_main4cuda3std6ranges3__45__cpo4dataE:
	.zero		1
	.type		_ZN30_INTERNAL_0d62d63c_4_k_cu_main6thrust24THRUST_300001_SM_1000_NS12placeholders2_1E,@object
	.size		_ZN30_INTERNAL_0d62d63c_4_k_cu_main6thrust24THRUST_300001_SM_1000_NS12placeholders2_1E,(_ZN30_INTERNAL_0d62d63c_4_k_cu_main4cuda3std3__45__cpo5beginE - _ZN30_INTERNAL_0d62d63c_4_k_cu_main6thrust24THRUST_300001_SM_1000_NS12placeholders2_1E)
_ZN30_INTERNAL_0d62d63c_4_k_cu_main6thrust24THRUST_300001_SM_1000_NS12placeholders2_1E:
	.zero		1
	.type		_ZN30_INTERNAL_0d62d63c_4_k_cu_main4cuda3std3__45__cpo5beginE,@object
	.size		_ZN30_INTERNAL_0d62d63c_4_k_cu_main4cuda3std3__45__cpo5beginE,(_ZN30_INTERNAL_0d62d63c_4_k_cu_main4cuda3std6ranges3__45__cpo5beginE - _ZN30_INTERNAL_0d62d63c_4_k_cu_main4cuda3std3__45__cpo5beginE)
_ZN30_INTERNAL_0d62d63c_4_k_cu_main4cuda3std3__45__cpo5beginE:
	.zero		1
	.type		_ZN30_INTERNAL_0d62d63c_4_k_cu_main4cuda3std6ranges3__45__cpo5beginE,@object
	.size		_ZN30_INTERNAL_0d62d63c_4_k_cu_main4cuda3std6ranges3__45__cpo5beginE,(_ZN30_INTERNAL_0d62d63c_4_k_cu_main6thrust24THRUST_300001_SM_1000_NS12placeholders2_5E - _ZN30_INTERNAL_0d62d63c_4_k_cu_main4cuda3std6ranges3__45__cpo5beginE)
_ZN30_INTERNAL_0d62d63c_4_k_cu_main4cuda3std6ranges3__45__cpo5beginE:
	.zero		1
	.type		_ZN30_INTERNAL_0d62d63c_4_k_cu_main6thrust24THRUST_300001_SM_1000_NS12placeholders2_5E,@object
	.size		_ZN30_INTERNAL_0d62d63c_4_k_cu_main6thrust24THRUST_300001_SM_1000_NS12placeholders2_5E,(_ZN30_INTERNAL_0d62d63c_4_k_cu_main4cuda3std3__45__cpo6rbeginE - _ZN30_INTERNAL_0d62d63c_4_k_cu_main6thrust24THRUST_300001_SM_1000_NS12placeholders2_5E)
_ZN30_INTERNAL_0d62d63c_4_k_cu_main6thrust24THRUST_300001_SM_1000_NS12placeholders2_5E:
	.zero		1
	.type		_ZN30_INTERNAL_0d62d63c_4_k_cu_main4cuda3std3__45__cpo6rbeginE,@object
	.size		_ZN30_INTERNAL_0d62d63c_4_k_cu_main4cuda3std3__45__cpo6rbeginE,(_ZN30_INTERNAL_0d62d63c_4_k_cu_main4cuda3std6ranges3__45__cpo7advanceE - _ZN30_INTERNAL_0d62d63c_4_k_cu_main4cuda3std3__45__cpo6rbeginE)
_ZN30_INTERNAL_0d62d63c_4_k_cu_main4cuda3std3__45__cpo6rbeginE:
	.zero		1
	.type		_ZN30_INTERNAL_0d62d63c_4_k_cu_main4cuda3std6ranges3__45__cpo7advanceE,@object
	.size		_ZN30_INTERNAL_0d62d63c_4_k_cu_main4cuda3std6ranges3__45__cpo7advanceE,(_ZN30_INTERNAL_0d62d63c_4_k_cu_main4cuda3std3__47nulloptE - _ZN30_INTERNAL_0d62d63c_4_k_cu_main4cuda3std6ranges3__45__cpo7advanceE)
_ZN30_INTERNAL_0d62d63c_4_k_cu_main4cuda3std6ranges3__45__cpo7advanceE:
	.zero		1
	.type		_ZN30_INTERNAL_0d62d63c_4_k_cu_main4cuda3std3__47nulloptE,@object
	.size		_ZN30_INTERNAL_0d62d63c_4_k_cu_main4cuda3std3__47nulloptE,(_ZN30_INTERNAL_0d62d63c_4_k_cu_main4cuda3std6ranges3__45__cpo8distanceE - _ZN30_INTERNAL_0d62d63c_4_k_cu_main4cuda3std3__47nulloptE)
_ZN30_INTERNAL_0d62d63c_4_k_cu_main4cuda3std3__47nulloptE:
	.zero		1
	.type		_ZN30_INTERNAL_0d62d63c_4_k_cu_main4cuda3std6ranges3__45__cpo8distanceE,@object
	.size		_ZN30_INTERNAL_0d62d63c_4_k_cu_main4cuda3std6ranges3__45__cpo8distanceE,(_ZN30_INTERNAL_0d62d63c_4_k_cu_main6thrust24THRUST_300001_SM_1000_NS12placeholders3_10E - _ZN30_INTERNAL_0d62d63c_4_k_cu_main4cuda3std6ranges3__45__cpo8distanceE)
_ZN30_INTERNAL_0d62d63c_4_k_cu_main4cuda3std6ranges3__45__cpo8distanceE:
	.zero		1
	.type		_ZN30_INTERNAL_0d62d63c_4_k_cu_main6thrust24THRUST_300001_SM_1000_NS12placeholders3_10E,@object
	.size		_ZN30_INTERNAL_0d62d63c_4_k_cu_main6thrust24THRUST_300001_SM_1000_NS12placeholders3_10E,(_ZN30_INTERNAL_0d62d63c_4_k_cu_main4cuda3std3__419piecewise_constructE - _ZN30_INTERNAL_0d62d63c_4_k_cu_main6thrust24THRUST_300001_SM_1000_NS12placeholders3_10E)
_ZN30_INTERNAL_0d62d63c_4_k_cu_main6thrust24THRUST_300001_SM_1000_NS12placeholders3_10E:
	.zero		1
	.type		_ZN30_INTERNAL_0d62d63c_4_k_cu_main4cuda3std3__419piecewise_constructE,@object
	.size		_ZN30_INTERNAL_0d62d63c_4_k_cu_main4cuda3std3__419piecewise_constructE,(_ZN30_INTERNAL_0d62d63c_4_k_cu_main4cuda3std6ranges3__45__cpo5cdataE - _ZN30_INTERNAL_0d62d63c_4_k_cu_main4cuda3std3__419piecewise_constructE)
_ZN30_INTERNAL_0d62d63c_4_k_cu_main4cuda3std3__419piecewise_constructE:
	.zero		1
	.type		_ZN30_INTERNAL_0d62d63c_4_k_cu_main4cuda3std6ranges3__45__cpo5cdataE,@object
	.size		_ZN30_INTERNAL_0d62d63c_4_k_cu_main4cuda3std6ranges3__45__cpo5cdataE,(_ZN30_INTERNAL_0d62d63c_4_k_cu_main6thrust24THRUST_300001_SM_1000_NS12placeholders2_2E - _ZN30_INTERNAL_0d62d63c_4_k_cu_main4cuda3std6ranges3__45__cpo5cdataE)
_ZN30_INTERNAL_0d62d63c_4_k_cu_main4cuda3std6ranges3__45__cpo5cdataE:
	.zero		1
	.type		_ZN30_INTERNAL_0d62d63c_4_k_cu_main6thrust24THRUST_300001_SM_1000_NS12placeholders2_2E,@object
	.size		_ZN30_INTERNAL_0d62d63c_4_k_cu_main6thrust24THRUST_300001_SM_1000_NS12placeholders2_2E,(_ZN30_INTERNAL_0d62d63c_4_k_cu_main4cuda3std3__45__cpo3endE - _ZN30_INTERNAL_0d62d63c_4_k_cu_main6thrust24THRUST_300001_SM_1000_NS12placeholders2_2E)
_ZN30_INTERNAL_0d62d63c_4_k_cu_main6thrust24THRUST_300001_SM_1000_NS12placeholders2_2E:
	.zero		1
	.type		_ZN30_INTERNAL_0d62d63c_4_k_cu_main4cuda3std3__45__cpo3endE,@object
	.size		_ZN30_INTERNAL_0d62d63c_4_k_cu_main4cuda3std3__45__cpo3endE,(_ZN30_INTERNAL_0d62d63c_4_k_cu_main4cuda3std6ranges3__45__cpo3endE - _ZN30_INTERNAL_0d62d63c_4_k_cu_main4cuda3std3__45__cpo3endE)
_ZN30_INTERNAL_0d62d63c_4_k_cu_main4cuda3std3__45__cpo3endE:
	.zero		1
	.type		_ZN30_INTERNAL_0d62d63c_4_k_cu_main4cuda3std6ranges3__45__cpo3endE,@object
	.size		_ZN30_INTERNAL_0d62d63c_4_k_cu_main4cuda3std6ranges3__45__cpo3endE,(_ZN30_INTERNAL_0d62d63c_4_k_cu_main6thrust24THRUST_300001_SM_1000_NS12placeholders2_6E - _ZN30_INTERNAL_0d62d63c_4_k_cu_main4cuda3std6ranges3__45__cpo3endE)
_ZN30_INTERNAL_0d62d63c_4_k_cu_main4cuda3std6ranges3__45__cpo3endE:
	.zero		1
	.type		_ZN30_INTERNAL_0d62d63c_4_k_cu_main6thrust24THRUST_300001_SM_1000_NS12placeholders2_6E,@object
	.size		_ZN30_INTERNAL_0d62d63c_4_k_cu_main6thrust24THRUST_300001_SM_1000_NS12placeholders2_6E,(_ZN30_INTERNAL_0d62d63c_4_k_cu_main4cuda3std3__45__cpo4rendE - _ZN30_INTERNAL_0d62d63c_4_k_cu_main6thrust24THRUST_300001_SM_1000_NS12placeholders2_6E)
_ZN30_INTERNAL_0d62d63c_4_k_cu_main6thrust24THRUST_300001_SM_1000_NS12placeholders2_6E:
	.zero		1
	.type		_ZN30_INTERNAL_0d62d63c_4_k_cu_main4cuda3std3__45__cpo4rendE,@object
	.size		_ZN30_INTERNAL_0d62d63c_4_k_cu_main4cuda3std3__45__cpo4rendE,(_ZN30_INTERNAL_0d62d63c_4_k_cu_main4cuda3std6ranges3__45__cpo9iter_swapE - _ZN30_INTERNAL_0d62d63c_4_k_cu_main4cuda3std3__45__cpo4rendE)
_ZN30_INTERNAL_0d62d63c_4_k_cu_main4cuda3std3__45__cpo4rendE:
	.zero		1
	.type		_ZN30_INTERNAL_0d62d63c_4_k_cu_main4cuda3std6ranges3__45__cpo9iter_swapE,@object
	.size		_ZN30_INTERNAL_0d62d63c_4_k_cu_main4cuda3std6ranges3__45__cpo9iter_swapE,(_ZN30_INTERNAL_0d62d63c_4_k_cu_main4cuda3std3__48unexpectE - _ZN30_INTERNAL_0d62d63c_4_k_cu_main4cuda3std6ranges3__45__cpo9iter_swapE)
_ZN30_INTERNAL_0d62d63c_4_k_cu_main4cuda3std6ranges3__45__cpo9iter_swapE:
	.zero		1
	.type		_ZN30_INTERNAL_0d62d63c_4_k_cu_main4cuda3std3__48unexpectE,@object
	.size		_ZN30_INTERNAL_0d62d63c_4_k_cu_main4cuda3std3__48unexpectE,(_ZN30_INTERNAL_0d62d63c_4_k_cu_main6thrust24THRUST_300001_SM_1000_NS8cuda_cub3parE - _ZN30_INTERNAL_0d62d63c_4_k_cu_main4cuda3std3__48unexpectE)
_ZN30_INTERNAL_0d62d63c_4_k_cu_main4cuda3std3__48unexpectE:
	.zero		1
	.type		_ZN30_INTERNAL_0d62d63c_4_k_cu_main6thrust24THRUST_300001_SM_1000_NS8cuda_cub3parE,@object
	.size		_ZN30_INTERNAL_0d62d63c_4_k_cu_main6thrust24THRUST_300001_SM_1000_NS8cuda_cub3parE,(_ZN30_INTERNAL_0d62d63c_4_k_cu_main6thrust24THRUST_300001_SM_1000_NS12placeholders2_4E - _ZN30_INTERNAL_0d62d63c_4_k_cu_main6thrust24THRUST_300001_SM_1000_NS8cuda_cub3parE)
_ZN30_INTERNAL_0d62d63c_4_k_cu_main6thrust24THRUST_300001_SM_1000_NS8cuda_cub3parE:
	.zero		1
	.type		_ZN30_INTERNAL_0d62d63c_4_k_cu_main6thrust24THRUST_300001_SM_1000_NS12placeholders2_4E,@object
	.size		_ZN30_INTERNAL_0d62d63c_4_k_cu_main6thrust24THRUST_300001_SM_1000_NS12placeholders2_4E,(_ZN30_INTERNAL_0d62d63c_4_k_cu_main4cuda3std3__45__cpo4cendE - _ZN30_INTERNAL_0d62d63c_4_k_cu_main6thrust24THRUST_300001_SM_1000_NS12placeholders2_4E)
_ZN30_INTERNAL_0d62d63c_4_k_cu_main6thrust24THRUST_300001_SM_1000_NS12placeholders2_4E:
	.zero		1
	.type		_ZN30_INTERNAL_0d62d63c_4_k_cu_main4cuda3std3__45__cpo4cendE,@object
	.size		_ZN30_INTERNAL_0d62d63c_4_k_cu_main4cuda3std3__45__cpo4cendE,(_ZN30_INTERNAL_0d62d63c_4_k_cu_main4cuda3std6ranges3__45__cpo4cendE - _ZN30_INTERNAL_0d62d63c_4_k_cu_main4cuda3std3__45__cpo4cendE)
_ZN30_INTERNAL_0d62d63c_4_k_cu_main4cuda3std3__45__cpo4cendE:
	.zero		1
	.type		_ZN30_INTERNAL_0d62d63c_4_k_cu_main4cuda3std6ranges3__45__cpo4cendE,@object
	.size		_ZN30_INTERNAL_0d62d63c_4_k_cu_main4cuda3std6ranges3__45__cpo4cendE,(_ZN30_INTERNAL_0d62d63c_4_k_cu_main4cuda3std3__420unreachable_sentinelE - _ZN30_INTERNAL_0d62d63c_4_k_cu_main4cuda3std6ranges3__45__cpo4cendE)
_ZN30_INTERNAL_0d62d63c_4_k_cu_main4cuda3std6ranges3__45__cpo4cendE:
	.zero		1
	.type		_ZN30_INTERNAL_0d62d63c_4_k_cu_main4cuda3std3__420unreachable_sentinelE,@object
	.size		_ZN30_INTERNAL_0d62d63c_4_k_cu_main4cuda3std3__420unreachable_sentinelE,(_ZN30_INTERNAL_0d62d63c_4_k_cu_main4cuda3std6ranges3__45__cpo5ssizeE - _ZN30_INTERNAL_0d62d63c_4_k_cu_main4cuda3std3__420unreachable_sentinelE)
_ZN30_INTERNAL_0d62d63c_4_k_cu_main4cuda3std3__420unreachable_sentinelE:
	.zero		1
	.type		_ZN30_INTERNAL_0d62d63c_4_k_cu_main4cuda3std6ranges3__45__cpo5ssizeE,@object
	.size		_ZN30_INTERNAL_0d62d63c_4_k_cu_main4cuda3std6ranges3__45__cpo5ssizeE,(_ZN30_INTERNAL_0d62d63c_4_k_cu_main6thrust24THRUST_300001_SM_1000_NS12placeholders2_8E - _ZN30_INTERNAL_0d62d63c_4_k_cu_main4cuda3std6ranges3__45__cpo5ssizeE)
_ZN30_INTERNAL_0d62d63c_4_k_cu_main4cuda3std6ranges3__45__cpo5ssizeE:
	.zero		1
	.type		_ZN30_INTERNAL_0d62d63c_4_k_cu_main6thrust24THRUST_300001_SM_1000_NS12placeholders2_8E,@object
	.size		_ZN30_INTERNAL_0d62d63c_4_k_cu_main6thrust24THRUST_300001_SM_1000_NS12placeholders2_8E,(_ZN30_INTERNAL_0d62d63c_4_k_cu_main4cuda3std3__45__cpo5crendE - _ZN30_INTERNAL_0d62d63c_4_k_cu_main6thrust24THRUST_300001_SM_1000_NS12placeholders2_8E)
_ZN30_INTERNAL_0d62d63c_4_k_cu_main6thrust24THRUST_300001_SM_1000_NS12placeholders2_8E:
	.zero		1
	.type		_ZN30_INTERNAL_0d62d63c_4_k_cu_main4cuda3std3__45__cpo5crendE,@object
	.size		_ZN30_INTERNAL_0d62d63c_4_k_cu_main4cuda3std3__45__cpo5crendE,(_ZN30_INTERNAL_0d62d63c_4_k_cu_main4cuda3std6ranges3__45__cpo4prevE - _ZN30_INTERNAL_0d62d63c_4_k_cu_main4cuda3std3__45__cpo5crendE)
_ZN30_INTERNAL_0d62d63c_4_k_cu_main4cuda3std3__45__cpo5crendE:
	.zero		1
	.type		_ZN30_INTERNAL_0d62d63c_4_k_cu_main4cuda3std6ranges3__45__cpo4prevE,@object
	.size		_ZN30_INTERNAL_0d62d63c_4_k_cu_main4cuda3std6ranges3__45__cpo4prevE,(_ZN30_INTERNAL_0d62d63c_4_k_cu_main4cuda3std6ranges3__45__cpo9iter_moveE - _ZN30_INTERNAL_0d62d63c_4_k_cu_main4cuda3std6ranges3__45__cpo4prevE)
_ZN30_INTERNAL_0d62d63c_4_k_cu_main4cuda3std6ranges3__45__cpo4prevE:
	.zero		1
	.type		_ZN30_INTERNAL_0d62d63c_4_k_cu_main4cuda3std6ranges3__45__cpo9iter_moveE,@object
	.size		_ZN30_INTERNAL_0d62d63c_4_k_cu_main4cuda3std6ranges3__45__cpo9iter_moveE,(_ZN30_INTERNAL_0d62d63c_4_k_cu_main6thrust24THRUST_300001_SM_1000_NS6system6detail10sequential3seqE - _ZN30_INTERNAL_0d62d63c_4_k_cu_main4cuda3std6ranges3__45__cpo9iter_moveE)
_ZN30_INTERNAL_0d62d63c_4_k_cu_main4cuda3std6ranges3__45__cpo9iter_moveE:
	.zero		1
	.type		_ZN30_INTERNAL_0d62d63c_4_k_cu_main6thrust24THRUST_300001_SM_1000_NS6system6detail10sequential3seqE,@object
	.size		_ZN30_INTERNAL_0d62d63c_4_k_cu_main6thrust24THRUST_300001_SM_1000_NS6system6detail10sequential3seqE,(.L_31 - _ZN30_INTERNAL_0d62d63c_4_k_cu_main6thrust24THRUST_300001_SM_1000_NS6system6detail10sequential3seqE)
_ZN30_INTERNAL_0d62d63c_4_k_cu_main6thrust24THRUST_300001_SM_1000_NS6system6detail10sequential3seqE:
	.zero		1
.L_31:


//--------------------- .nv.constant0._ZN3cub18CUB_300001_SM_10006detail9transform16transform_kernelINS2_10policy_hubILb1EN4cuda3std3__45tupleIJN6thrust24THRUST_300001_SM_1000_NS6detail15normal_iteratorINSA_10device_ptrIiEEEEEEEE10policy1000El4FindSF_JPiEEEvT0_iT1_T2_DpNS2_10kernel_argIT3_EE --------------------------
	.section	.nv.constant0._ZN3cub18CUB_300001_SM_10006detail9transform16transform_kernelINS2_10policy_hubILb1EN4cuda3std3__45tupleIJN6thrust24THRUST_300001_SM_1000_NS6detail15normal_iteratorINSA_10device_ptrIiEEEEEEEE10policy1000El4FindSF_JPiEEEvT0_iT1_T2_DpNS2_10kernel_argIT3_EE,"a",@progbits
	.sectionflags	@""
	.align	4
.nv.constant0._ZN3cub18CUB_300001_SM_10006detail9transform16transform_kernelINS2_10policy_hubILb1EN4cuda3std3__45tupleIJN6thrust24THRUST_300001_SM_1000_NS6detail15normal_iteratorINSA_10device_ptrIiEEEEEEEE10policy1000El4FindSF_JPiEEEvT0_iT1_T2_DpNS2_10kernel_argIT3_EE:
	.zero		944


//--------------------- .nv.constant0._ZN3cub18CUB_300001_SM_10006detail9transform16transform_kernelINS2_10policy_hubILb1EN4cuda3std3__45tupleIJN6thrust24THRUST_300001_SM_1000_NS6detail15normal_iteratorINSA_10device_ptrIiEEEEEEEE10policy1000Ei4FindSF_JPiEEEvT0_iT1_T2_DpNS2_10kernel_argIT3_EE --------------------------
	.section	.nv.constant0._ZN3cub18CUB_300001_SM_10006detail9transform16transform_kernelINS2_10policy_hubILb1EN4cuda3std3__45tupleIJN6thrust24THRUST_300001_SM_1000_NS6detail15normal_iteratorINSA_10device_ptrIiEEEEEEEE10policy1000Ei4FindSF_JPiEEEvT0_iT1_T2_DpNS2_10kernel_argIT3_EE,"a",@progbits
	.sectionflags	@""
	.align	4
.nv.constant0._ZN3cub18CUB_300001_SM_10006detail9transform16transform_kernelINS2_10policy_hubILb1EN4cuda3std3__45tupleIJN6thrust24THRUST_300001_SM_1000_NS6detail15normal_iteratorINSA_10device_ptrIiEEEEEEEE10policy1000Ei4FindSF_JPiEEEvT0_iT1_T2_DpNS2_10kernel_argIT3_EE:
	.zero		936


//--------------------- .nv.constant0._ZN3cub18CUB_300001_SM_10006detail8for_each13static_kernelINS2_12policy_hub_t12policy_500_tElN6thrust24THRUST_300001_SM_1000_NS8cuda_cub10__tabulate7functorINS7_6detail15normal_iteratorINS7_10device_ptrIiEEEENS7_6system6detail7generic6detail22compute_sequence_valueIivEElEEEEvT0_T1_ --------------------------
	.section	.nv.constant0._ZN3cub18CUB_300001_SM_10006detail8for_each13static_kernelINS2_12policy_hub_t12policy_500_tElN6thrust24THRUST_300001_SM_1000_NS8cuda_cub10__tabulate7functorINS7_6detail15normal_iteratorINS7_10device_ptrIiEEEENS7_6system6detail7generic6detail22compute_sequence_valueIivEElEEEEvT0_T1_,"a",@progbits
	.sectionflags	@""
	.align	4
.nv.constant0._ZN3cub18CUB_300001_SM_10006detail8for_each13static_kernelINS2_12policy_hub_t12policy_500_tElN6thrust24THRUST_300001_SM_1000_NS8cuda_cub10__tabulate7functorINS7_6detail15normal_iteratorINS7_10device_ptrIiEEEENS7_6system6detail7generic6detail22compute_sequence_valueIivEElEEEEvT0_T1_:
	.zero		920


//--------------------- .nv.constant0._ZN3cub18CUB_300001_SM_10006detail8for_each13static_kernelINS2_12policy_hub_t12policy_500_tEmN6thrust24THRUST_300001_SM_1000_NS8cuda_cub20__uninitialized_fill7functorINS7_10device_ptrIiEEiEEEEvT0_T1_ --------------------------
	.section	.nv.constant0._ZN3cub18CUB_300001_SM_10006detail8for_each13static_kernelINS2_12policy_hub_t12policy_500_tEmN6thrust24THRUST_300001_SM_1000_NS8cuda_cub20__uninitialized_fill7functorINS7_10device_ptrIiEEiEEEEvT0_T1_,"a",@progbits
	.sectionflags	@""
	.align	4
.nv.constant0._ZN3cub18CUB_300001_SM_10006detail8for_each13static_kernelINS2_12policy_hub_t12policy_500_tEmN6thrust24THRUST_300001_SM_1000_NS8cuda_cub20__uninitialized_fill7functorINS7_10device_ptrIiEEiEEEEvT0_T1_:
	.zero		920


//--------------------- .nv.constant0._ZN3cub18CUB_300001_SM_10006detail11EmptyKernelIvEEvv --------------------------
	.section	.nv.constant0._ZN3cub18CUB_300001_SM_10006detail11EmptyKernelIvEEvv,"a",@progbits
	.sectionflags	@""
	.align	4
.nv.constant0._ZN3cub18CUB_300001_SM_10006detail11EmptyKernelIvEEvv:
	.zero		896


//--------------------- SYMBOLS --------------------------

	.type		.nv.reservedSmem.offset0,@object
	.size		.nv.reservedSmem.offset0,0x4
